// auto-generated by cutlass_sweep.conv — config: {"arch": "sm_100", "cluster_m": 2, "cluster_n": 1, "conv_kind": "dgrad", "dtype": "bf16", "ndim": 2, "tile_k": 64, "tile_m": 64, "tile_n": 128}
#include "cutlass/cutlass.h"
#include "cute/tensor.hpp"
#include "cutlass/kernel_hardware_info.hpp"
#include "cutlass/conv/convolution.h"
#include "cutlass/conv/dispatch_policy.hpp"
#include "cutlass/conv/collective/collective_builder.hpp"
#include "cutlass/conv/kernel/conv_universal.hpp"
#include "cutlass/conv/device/conv_universal_adapter.hpp"
#include "cutlass/epilogue/collective/collective_builder.hpp"

using namespace cute;
using Elem = cutlass::bfloat16_t;
using Acc  = float;
using LayoutAB = cutlass::layout::TensorNHWC;
using LayoutC  = cutlass::layout::TensorNHWC;
constexpr auto ConvOp = cutlass::conv::Operator::kDgrad;
using TileShape    = Shape<_64, _128, Shape<_64>>;
using ClusterShape = Shape<_2, _1, _1>;

using CollectiveEpilogue = typename cutlass::epilogue::collective::CollectiveBuilder<
    cutlass::arch::Sm100, cutlass::arch::OpClassTensorOp,
    TileShape, ClusterShape,
    cutlass::epilogue::collective::EpilogueTileAuto,
    Acc, Acc,
    Elem, LayoutC, 128 / cutlass::sizeof_bits<Elem>::value,
    Elem, LayoutC, 128 / cutlass::sizeof_bits<Elem>::value,
    cutlass::epilogue::collective::EpilogueScheduleAuto
  >::CollectiveOp;

using CollectiveMainloop = typename cutlass::conv::collective::CollectiveBuilder<
    cutlass::arch::Sm100, cutlass::arch::OpClassTensorOp, ConvOp,
    Elem, LayoutAB, 128 / cutlass::sizeof_bits<Elem>::value,
    Elem, LayoutAB, 128 / cutlass::sizeof_bits<Elem>::value,
    Acc,
    TileShape, ClusterShape,
    cutlass::conv::collective::StageCountAutoCarveout<
        static_cast<int>(sizeof(typename CollectiveEpilogue::SharedStorage))>,
    cutlass::conv::collective::KernelScheduleAuto
  >::CollectiveOp;

using ProblemShape = cutlass::conv::ConvProblemShape<
    ConvOp, CollectiveMainloop::DispatchPolicy::NumSpatialDimensions>;
using ConvKernel = cutlass::conv::kernel::ConvUniversal<
    ProblemShape, CollectiveMainloop, CollectiveEpilogue>;
using Conv = cutlass::conv::device::ConvUniversalAdapter<ConvKernel>;

auto* _anchor = &cutlass::device_kernel<ConvKernel>;


// ===== COMPILED SASS (sm_100a) =====

	.target	sm_100a

	.elftype	@"ET_EXEC"


//--------------------- .note.nv.tkinfo           --------------------------
	.section	.note.nv.tkinfo,"",@"SHT_NOTE"
	.sectionflags	@"SHF_NOTE_NV_TKINFO"
	.tkinfo
        /*0018*/ 	.word	0x00000002
        /*0030*/ 	.string	""
        /*0030*/ 	.string	"ptxas"
        /*0030*/ 	.string	"Cuda compilation tools, release 13.0, V13.0.88"
        /*0030*/ 	.string	"Build cuda_13.0.r13.0/compiler.36424714_0"
        /*0030*/ 	.string	"-arch sm_100a -m 64 "



//--------------------- .note.nv.cuinfo           --------------------------
	.section	.note.nv.cuinfo,"",@"SHT_NOTE"
	.sectionflags	@"SHF_NOTE_NV_CUINFO"
        /*0018*/ 	.short	0x0002
        /*001a*/ 	.short	0x0064
        /*001c*/ 	.short	0x0082
	.zero		2


//--------------------- .nv.info                  --------------------------
	.section	.nv.info,"",@"SHT_CUDA_INFO"
	.align	4


	//----- nvinfo : EIATTR_REGCOUNT
	.align		4
        /*0000*/ 	.byte	0x04, 0x2f
        /*0002*/ 	.short	(.L_19 - .L_18)
	.align		4
.L_18:
        /*0004*/ 	.word	index@(_ZN7cutlass13device_kernelINS_4conv6kernel13ConvUniversalINS1_16ConvProblemShapeILNS1_8OperatorE1ELi2EEENS1_10collective14CollectiveConvINS1_47MainloopSm100TmaUmmaWarpSpecializedImplicitGemmILS5_1ELi8ELi2ELi1ELi2EN4cute5tupleIJNSA_1CILi2EEENSC_ILi1EEESE_EEEEENSB_IJNSC_ILi64EEENSC_ILi128EEENSB_IJSH_EEEEEENS_10bfloat16_tESL_NSA_8TiledMMAINSA_8MMA_AtomIJNSA_20SM100_MMA_F16BF16_SSISL_SL_fLi64ELi128ELNSA_4UMMA5MajorE0ELSQ_1ELNSP_7ScaleInE0ELSR_0EEEEEENSA_6LayoutINSB_IJSE_SE_SE_EEENSB_IJNSC_ILi0EEESW_SW_EEEEENSB_IJNSA_10UnderscoreESZ_SZ_EEEEENS7_6detail27Sm100ImplicitGemmTileTraitsINSA_20SM90_TMA_LOAD_IM2COLENSA_14ComposedLayoutINSA_7SwizzleILi3ELi4ELi3EEENSA_18smem_ptr_flag_bitsILi16EEENSU_INSB_IJNSC_ILi8EEESH_EEENSB_IJSH_SE_EEEEEEEvEENS13_INSA_23SM90_TMA_LOAD_MULTICASTENS15_IS17_S19_NSU_INSB_IJSH_S1A_EEENSB_IJSE_SH_EEEEEEEvEEEENS_8epilogue10collective18CollectiveEpilogueINS1N_23Sm100TmaWarpSpecializedILi4ELi2ELi16ELb1ELb0EEEJSK_NSB_IJNSU_ISH_SE_EENSU_INSC_ILi32EEESE_EEEEESL_NSB_IJNSB_IJlllEEESE_SW_EEESL_S1X_NS1N_6fusion15FusionCallbacksIS1R_NS1Y_17LinearCombinationISL_fSL_fLNS_15FloatRoundStyleE2EEESK_S1V_JEEENSA_5SM1004TMEM4LOAD26SM100_TMEM_LOAD_16dp256b4xES14_NS15_INS16_ILi2ELi4ELi3EEES19_NSU_INSB_IJS1A_S1T_EEENSB_IJS1T_SE_EEEEEEENSA_17SM75_U32x4_LDSM_NENSA_21SM90_TMA_STORE_IM2COLES2C_NSA_17SM90_U32x4_STSM_NENSA_39AutoVectorizingCopyWithAssumedAlignmentILi128EEEEEEvvEEEEvNT_6ParamsE)
        /*0008*/ 	.word	0x00000060


	//----- nvinfo : EIATTR_FRAME_SIZE
	.align		4
.L_19:
        /*000c*/ 	.byte	0x04, 0x11
        /*000e*/ 	.short	(.L_21 - .L_20)
	.align		4
.L_20:
        /*0010*/ 	.word	index@($__internal_2_$__cuda_sm10x_tcgen05_guardrail_trap_unallocated_columns_being_dealloced)
        /*0014*/ 	.word	0x00000008


	//----- nvinfo : EIATTR_FRAME_SIZE
	.align		4
.L_21:
        /*0018*/ 	.byte	0x04, 0x11
        /*001a*/ 	.short	(.L_23 - .L_22)
	.align		4
.L_22:
        /*001c*/ 	.word	index@($__internal_1_$__cuda_sm10x_tcgen05_guardrail_trap_phase_invalid_during_alloc)
        /*0020*/ 	.word	0x00000008


	//----- nvinfo : EIATTR_FRAME_SIZE
	.align		4
.L_23:
        /*0024*/ 	.byte	0x04, 0x11
        /*0026*/ 	.short	(.L_25 - .L_24)
	.align		4
.L_24:
        /*0028*/ 	.word	index@($__internal_0_$__cuda_sm10x_tcgen05_guardrail_trap_col_being_dealloced_not_returned_by_alloc)
        /*002c*/ 	.word	0x00000008


	//----- nvinfo : EIATTR_FRAME_SIZE
	.align		4
.L_25:
        /*0030*/ 	.byte	0x04, 0x11
        /*0032*/ 	.short	(.L_27 - .L_26)
	.align		4
.L_26:
        /*0034*/ 	.word	index@(_ZN7cutlass13device_kernelINS_4conv6kernel13ConvUniversalINS1_16ConvProblemShapeILNS1_8OperatorE1ELi2EEENS1_10collective14CollectiveConvINS1_47MainloopSm100TmaUmmaWarpSpecializedImplicitGemmILS5_1ELi8ELi2ELi1ELi2EN4cute5tupleIJNSA_1CILi2EEENSC_ILi1EEESE_EEEEENSB_IJNSC_ILi64EEENSC_ILi128EEENSB_IJSH_EEEEEENS_10bfloat16_tESL_NSA_8TiledMMAINSA_8MMA_AtomIJNSA_20SM100_MMA_F16BF16_SSISL_SL_fLi64ELi128ELNSA_4UMMA5MajorE0ELSQ_1ELNSP_7ScaleInE0ELSR_0EEEEEENSA_6LayoutINSB_IJSE_SE_SE_EEENSB_IJNSC_ILi0EEESW_SW_EEEEENSB_IJNSA_10UnderscoreESZ_SZ_EEEEENS7_6detail27Sm100ImplicitGemmTileTraitsINSA_20SM90_TMA_LOAD_IM2COLENSA_14ComposedLayoutINSA_7SwizzleILi3ELi4ELi3EEENSA_18smem_ptr_flag_bitsILi16EEENSU_INSB_IJNSC_ILi8EEESH_EEENSB_IJSH_SE_EEEEEEEvEENS13_INSA_23SM90_TMA_LOAD_MULTICASTENS15_IS17_S19_NSU_INSB_IJSH_S1A_EEENSB_IJSE_SH_EEEEEEEvEEEENS_8epilogue10collective18CollectiveEpilogueINS1N_23Sm100TmaWarpSpecializedILi4ELi2ELi16ELb1ELb0EEEJSK_NSB_IJNSU_ISH_SE_EENSU_INSC_ILi32EEESE_EEEEESL_NSB_IJNSB_IJlllEEESE_SW_EEESL_S1X_NS1N_6fusion15FusionCallbacksIS1R_NS1Y_17LinearCombinationISL_fSL_fLNS_15FloatRoundStyleE2EEESK_S1V_JEEENSA_5SM1004TMEM4LOAD26SM100_TMEM_LOAD_16dp256b4xES14_NS15_INS16_ILi2ELi4ELi3EEES19_NSU_INSB_IJS1A_S1T_EEENSB_IJS1T_SE_EEEEEEENSA_17SM75_U32x4_LDSM_NENSA_21SM90_TMA_STORE_IM2COLES2C_NSA_17SM90_U32x4_STSM_NENSA_39AutoVectorizingCopyWithAssumedAlignmentILi128EEEEEEvvEEEEvNT_6ParamsE)
        /*0038*/ 	.word	0x00000008


	//----- nvinfo : EIATTR_MIN_STACK_SIZE
	.align		4
.L_27:
        /*003c*/ 	.byte	0x04, 0x12
        /*003e*/ 	.short	(.L_29 - .L_28)
	.align		4
.L_28:
        /*0040*/ 	.word	index@(_ZN7cutlass13device_kernelINS_4conv6kernel13ConvUniversalINS1_16ConvProblemShapeILNS1_8OperatorE1ELi2EEENS1_10collective14CollectiveConvINS1_47MainloopSm100TmaUmmaWarpSpecializedImplicitGemmILS5_1ELi8ELi2ELi1ELi2EN4cute5tupleIJNSA_1CILi2EEENSC_ILi1EEESE_EEEEENSB_IJNSC_ILi64EEENSC_ILi128EEENSB_IJSH_EEEEEENS_10bfloat16_tESL_NSA_8TiledMMAINSA_8MMA_AtomIJNSA_20SM100_MMA_F16BF16_SSISL_SL_fLi64ELi128ELNSA_4UMMA5MajorE0ELSQ_1ELNSP_7ScaleInE0ELSR_0EEEEEENSA_6LayoutINSB_IJSE_SE_SE_EEENSB_IJNSC_ILi0EEESW_SW_EEEEENSB_IJNSA_10UnderscoreESZ_SZ_EEEEENS7_6detail27Sm100ImplicitGemmTileTraitsINSA_20SM90_TMA_LOAD_IM2COLENSA_14ComposedLayoutINSA_7SwizzleILi3ELi4ELi3EEENSA_18smem_ptr_flag_bitsILi16EEENSU_INSB_IJNSC_ILi8EEESH_EEENSB_IJSH_SE_EEEEEEEvEENS13_INSA_23SM90_TMA_LOAD_MULTICASTENS15_IS17_S19_NSU_INSB_IJSH_S1A_EEENSB_IJSE_SH_EEEEEEEvEEEENS_8epilogue10collective18CollectiveEpilogueINS1N_23Sm100TmaWarpSpecializedILi4ELi2ELi16ELb1ELb0EEEJSK_NSB_IJNSU_ISH_SE_EENSU_INSC_ILi32EEESE_EEEEESL_NSB_IJNSB_IJlllEEESE_SW_EEESL_S1X_NS1N_6fusion15FusionCallbacksIS1R_NS1Y_17LinearCombinationISL_fSL_fLNS_15FloatRoundStyleE2EEESK_S1V_JEEENSA_5SM1004TMEM4LOAD26SM100_TMEM_LOAD_16dp256b4xES14_NS15_INS16_ILi2ELi4ELi3EEES19_NSU_INSB_IJS1A_S1T_EEENSB_IJS1T_SE_EEEEEEENSA_17SM75_U32x4_LDSM_NENSA_21SM90_TMA_STORE_IM2COLES2C_NSA_17SM90_U32x4_STSM_NENSA_39AutoVectorizingCopyWithAssumedAlignmentILi128EEEEEEvvEEEEvNT_6ParamsE)
        /*0044*/ 	.word	0x00000008
.L_29:


//--------------------- .nv.compat                --------------------------
	.section	.nv.compat,"",@"SHT_CUDA_COMPAT_INFO"
	.align	4
        /*0000*/ 	.byte	0x02, 0x09, 0x01, 0x00, 0x02, 0x02, 0x02, 0x00, 0x02, 0x05, 0x05, 0x00, 0x03, 0x07, 0x01, 0x01
        /*0010*/ 	.byte	0x02, 0x03, 0x01, 0x00, 0x02, 0x06, 0x01, 0x00, 0x04, 0x0b, 0x08, 0x00, 0x09, 0x00, 0x00, 0x00
        /*0020*/ 	.byte	0x00, 0x00, 0x00, 0x00


//--------------------- .nv.info._ZN7cutlass13device_kernelINS_4conv6kernel13ConvUniversalINS1_16ConvProblemShapeILNS1_8OperatorE1ELi2EEENS1_10collective14CollectiveConvINS1_47MainloopSm100TmaUmmaWarpSpecializedImplicitGemmILS5_1ELi8ELi2ELi1ELi2EN4cute5tupleIJNSA_1CILi2EEENSC_ILi1EEESE_EEEEENSB_IJNSC_ILi64EEENSC_ILi128EEENSB_IJSH_EEEEEENS_10bfloat16_tESL_NSA_8TiledMMAINSA_8MMA_AtomIJNSA_20SM100_MMA_F16BF16_SSISL_SL_fLi64ELi128ELNSA_4UMMA5MajorE0ELSQ_1ELNSP_7ScaleInE0ELSR_0EEEEEENSA_6LayoutINSB_IJSE_SE_SE_EEENSB_IJNSC_ILi0EEESW_SW_EEEEENSB_IJNSA_10UnderscoreESZ_SZ_EEEEENS7_6detail27Sm100ImplicitGemmTileTraitsINSA_20SM90_TMA_LOAD_IM2COLENSA_14ComposedLayoutINSA_7SwizzleILi3ELi4ELi3EEENSA_18smem_ptr_flag_bitsILi16EEENSU_INSB_IJNSC_ILi8EEESH_EEENSB_IJSH_SE_EEEEEEEvEENS13_INSA_23SM90_TMA_LOAD_MULTICASTENS15_IS17_S19_NSU_INSB_IJSH_S1A_EEENSB_IJSE_SH_EEEEEEEvEEEENS_8epilogue10collective18CollectiveEpilogueINS1N_23Sm100TmaWarpSpecializedILi4ELi2ELi16ELb1ELb0EEEJSK_NSB_IJNSU_ISH_SE_EENSU_INSC_ILi32EEESE_EEEEESL_NSB_IJNSB_IJlllEEESE_SW_EEESL_S1X_NS1N_6fusion15FusionCallbacksIS1R_NS1Y_17LinearCombinationISL_fSL_fLNS_15FloatRoundStyleE2EEESK_S1V_JEEENSA_5SM1004TMEM4LOAD26SM100_TMEM_LOAD_16dp256b4xES14_NS15_INS16_ILi2ELi4ELi3EEES19_NSU_INSB_IJS1A_S1T_EEENSB_IJS1T_SE_EEEEEEENSA_17SM75_U32x4_LDSM_NENSA_21SM90_TMA_STORE_IM2COLES2C_NSA_17SM90_U32x4_STSM_NENSA_39AutoVectorizingCopyWithAssumedAlignmentILi128EEEEEEvvEEEEvNT_6ParamsE --------------------------
	.section	.nv.info._ZN7cutlass13device_kernelINS_4conv6kernel13ConvUniversalINS1_16ConvProblemShapeILNS1_8OperatorE1ELi2EEENS1_10collective14CollectiveConvINS1_47MainloopSm100TmaUmmaWarpSpecializedImplicitGemmILS5_1ELi8ELi2ELi1ELi2EN4cute5tupleIJNSA_1CILi2EEENSC_ILi1EEESE_EEEEENSB_IJNSC_ILi64EEENSC_ILi128EEENSB_IJSH_EEEEEENS_10bfloat16_tESL_NSA_8TiledMMAINSA_8MMA_AtomIJNSA_20SM100_MMA_F16BF16_SSISL_SL_fLi64ELi128ELNSA_4UMMA5MajorE0ELSQ_1ELNSP_7ScaleInE0ELSR_0EEEEEENSA_6LayoutINSB_IJSE_SE_SE_EEENSB_IJNSC_ILi0EEESW_SW_EEEEENSB_IJNSA_10UnderscoreESZ_SZ_EEEEENS7_6detail27Sm100ImplicitGemmTileTraitsINSA_20SM90_TMA_LOAD_IM2COLENSA_14ComposedLayoutINSA_7SwizzleILi3ELi4ELi3EEENSA_18smem_ptr_flag_bitsILi16EEENSU_INSB_IJNSC_ILi8EEESH_EEENSB_IJSH_SE_EEEEEEEvEENS13_INSA_23SM90_TMA_LOAD_MULTICASTENS15_IS17_S19_NSU_INSB_IJSH_S1A_EEENSB_IJSE_SH_EEEEEEEvEEEENS_8epilogue10collective18CollectiveEpilogueINS1N_23Sm100TmaWarpSpecializedILi4ELi2ELi16ELb1ELb0EEEJSK_NSB_IJNSU_ISH_SE_EENSU_INSC_ILi32EEESE_EEEEESL_NSB_IJNSB_IJlllEEESE_SW_EEESL_S1X_NS1N_6fusion15FusionCallbacksIS1R_NS1Y_17LinearCombinationISL_fSL_fLNS_15FloatRoundStyleE2EEESK_S1V_JEEENSA_5SM1004TMEM4LOAD26SM100_TMEM_LOAD_16dp256b4xES14_NS15_INS16_ILi2ELi4ELi3EEES19_NSU_INSB_IJS1A_S1T_EEENSB_IJS1T_SE_EEEEEEENSA_17SM75_U32x4_LDSM_NENSA_21SM90_TMA_STORE_IM2COLES2C_NSA_17SM90_U32x4_STSM_NENSA_39AutoVectorizingCopyWithAssumedAlignmentILi128EEEEEEvvEEEEvNT_6ParamsE,"",@"SHT_CUDA_INFO"
	.sectionflags	@""
	.align	4


	//----- nvinfo : EIATTR_CUDA_API_VERSION
	.align		4
        /*0000*/ 	.byte	0x04, 0x37
        /*0002*/ 	.short	(.L_31 - .L_30)
.L_30:
        /*0004*/ 	.word	0x00000082


	//----- nvinfo : EIATTR_KPARAM_INFO
	.align		4
.L_31:
        /*0008*/ 	.byte	0x04, 0x17
        /*000a*/ 	.short	(.L_33 - .L_32)
.L_32:
        /*000c*/ 	.word	0x00000000
        /*0010*/ 	.short	0x0000
        /*0012*/ 	.short	0x0000
        /*0014*/ 	.byte	0x00, 0xf0, 0x01, 0x20


	//----- nvinfo : EIATTR_AT_ENTRY_FRAGMENTS
	.align		4
.L_33:
        /*0018*/ 	.byte	0x04, 0x4f
        /*001a*/ 	.short	(.L_35 - .L_34)


	//   ....[0]....
.L_34:
        /*001c*/ 	.word	0x00000006


	//----- nvinfo : EIATTR_RESERVED_SMEM_USED
	.align		4
.L_35:
        /*0020*/ 	.byte	0x01, 0x41
	.zero		2


	//----- nvinfo : EIATTR_SPARSE_MMA_MASK
	.align		4
        /*0024*/ 	.byte	0x03, 0x50
        /*0026*/ 	.short	0x0000


	//----- nvinfo : EIATTR_TCGEN05_1CTA_USED
	.align		4
        /*0028*/ 	.byte	0x01, 0x51
	.zero		2


	//----- nvinfo : EIATTR_MAXREG_COUNT
	.align		4
        /*002c*/ 	.byte	0x03, 0x1b
        /*002e*/ 	.short	0x00ff


	//----- nvinfo : EIATTR_NUM_BARRIERS
	.align		4
        /*0030*/ 	.byte	0x02, 0x4c
        /*0032*/ 	.byte	0x07
	.zero		1


	//----- nvinfo : EIATTR_EXTERNS
	.align		4
        /*0034*/ 	.byte	0x04, 0x0f
        /*0036*/ 	.short	(.L_37 - .L_36)


	//   ....[0]....
	.align		4
.L_36:
        /*0038*/ 	.word	index@(__assertfail)


	//----- nvinfo : EIATTR_MERCURY_ISA_VERSION
	.align		4
.L_37:
        /*003c*/ 	.byte	0x03, 0x5f
        /*003e*/ 	.short	0x0101


	//----- nvinfo : EIATTR_INT_WARP_WIDE_INSTR_OFFSETS
	.align		4
        /*0040*/ 	.byte	0x04, 0x31
        /*0042*/ 	.short	(.L_39 - .L_38)


	//   ....[0]....
.L_38:
        /*0044*/ 	.word	0x00003e70


	//   ....[1]....
        /*0048*/ 	.word	0x00003e90


	//   ....[2]....
        /*004c*/ 	.word	0x00003ec0


	//   ....[3]....
        /*0050*/ 	.word	0x00004990


	//   ....[4]....
        /*0054*/ 	.word	0x000049b0


	//   ....[5]....
        /*0058*/ 	.word	0x00004ad0


	//   ....[6]....
        /*005c*/ 	.word	0x00004af0


	//   ....[7]....
        /*0060*/ 	.word	0x00004c60


	//   ....[8]....
        /*0064*/ 	.word	0x00004c80


	//   ....[9]....
        /*0068*/ 	.word	0x00004ed0


	//   ....[10]....
        /*006c*/ 	.word	0x00004ee0


	//----- nvinfo : EIATTR_COOP_GROUP_MASK_REGIDS
	.align		4
.L_39:
        /*0070*/ 	.byte	0x04, 0x29
        /*0072*/ 	.short	(.L_41 - .L_40)


	//   ....[0]....
.L_40:
        /*0074*/ 	.word	0xffffffff


	//   ....[1]....
        /*0078*/ 	.word	0xffffffff


	//   ....[2]....
        /*007c*/ 	.word	0xffffffff


	//   ....[3]....
        /*0080*/ 	.word	0xffffffff


	//   ....[4]....
        /*0084*/ 	.word	0xffffffff


	//   ....[5]....
        /*0088*/ 	.word	0xffffffff


	//   ....[6]....
        /*008c*/ 	.word	0xffffffff


	//   ....[7]....
        /*0090*/ 	.word	0xffffffff


	//   ....[8]....
        /*0094*/ 	.word	0xffffffff


	//   ....[9]....
        /*0098*/ 	.word	0xffffffff


	//   ....[10]....
        /*009c*/ 	.word	0xffffffff


	//   ....[11]....
        /*00a0*/ 	.word	0xffffffff


	//   ....[12]....
        /*00a4*/ 	.word	0xffffffff


	//----- nvinfo : EIATTR_COOP_GROUP_INSTR_OFFSETS
	.align		4
.L_41:
        /*00a8*/ 	.byte	0x04, 0x28
        /*00aa*/ 	.short	(.L_43 - .L_42)


	//   ....[0]....
.L_42:
        /*00ac*/ 	.word	0x000000a0


	//   ....[1]....
        /*00b0*/ 	.word	0x000004e0


	//   ....[2]....
        /*00b4*/ 	.word	0x00000720


	//   ....[3]....
        /*00b8*/ 	.word	0x000008c0


	//   ....[4]....
        /*00bc*/ 	.word	0x000009c0


	//   ....[5]....
        /*00c0*/ 	.word	0x00000b10


	//   ....[6]....
        /*00c4*/ 	.word	0x00000d10


	//   ....[7]....
        /*00c8*/ 	.word	0x00002490


	//   ....[8]....
        /*00cc*/ 	.word	0x000031b0


	//   ....[9]....
        /*00d0*/ 	.word	0x000033c0


	//   ....[10]....
        /*00d4*/ 	.word	0x000033f0


	//   ....[11]....
        /*00d8*/ 	.word	0x00003d50


	//   ....[12]....
        /*00dc*/ 	.word	0x00003f90


	//----- nvinfo : EIATTR_VRC_CTA_INIT_COUNT
	.align		4
.L_43:
        /*00e0*/ 	.byte	0x02, 0x4a
        /*00e2*/ 	.byte	0x80
	.zero		1


	//----- nvinfo : EIATTR_SYSCALL_OFFSETS
	.align		4
        /*00e4*/ 	.byte	0x04, 0x46
        /*00e6*/ 	.short	(.L_45 - .L_44)


	//   ....[0]....
.L_44:
        /*00e8*/ 	.word	0x00005ae0


	//   ....[1]....
        /*00ec*/ 	.word	0x00005bd0


	//   ....[2]....
        /*00f0*/ 	.word	0x000063a0


	//   ....[3]....
        /*00f4*/ 	.word	0x00006c70


	//   ....[4]....
        /*00f8*/ 	.word	0x00007500


	//   ....[5]....
        /*00fc*/ 	.word	0x00007d80


	//----- nvinfo : EIATTR_MBARRIER_INSTR_OFFSETS
	.align		4
.L_45:
        /*0100*/ 	.byte	0x04, 0x39
        /*0102*/ 	.short	(.L_47 - .L_46)


	//   ....[0]....
.L_46:
        /*0104*/ 	.word	0x00000600
        /*0108*/ 	.word	0x000000ff
        /*010c*/ 	.word	0x00000000
        /*0110*/ 	.short	0x0100
        /*0112*/ 	.byte	0x07
	.zero		1


	//   ....[1]....
        /*0114*/ 	.word	0x00000610
        /*0118*/ 	.word	0x000000ff
        /*011c*/ 	.word	0x00000040
        /*0120*/ 	.short	0x0100
        /*0122*/ 	.byte	0x07
	.zero		1


	//   ....[2]....
        /*0124*/ 	.word	0x00000620
        /*0128*/ 	.word	0x000000ff
        /*012c*/ 	.word	0x00000008
        /*0130*/ 	.short	0x0100
        /*0132*/ 	.byte	0x07
	.zero		1


	//   ....[3]....
        /*0134*/ 	.word	0x00000630
        /*0138*/ 	.word	0x000000ff
        /*013c*/ 	.word	0x00000048
        /*0140*/ 	.short	0x0100
        /*0142*/ 	.byte	0x07
	.zero		1


	//   ....[4]....
        /*0144*/ 	.word	0x00000640
        /*0148*/ 	.word	0x000000ff
        /*014c*/ 	.word	0x00000010
        /*0150*/ 	.short	0x0100
        /*0152*/ 	.byte	0x07
	.zero		1


	//   ....[5]....
        /*0154*/ 	.word	0x00000650
        /*0158*/ 	.word	0x000000ff
        /*015c*/ 	.word	0x00000050
        /*0160*/ 	.short	0x0100
        /*0162*/ 	.byte	0x07
	.zero		1


	//   ....[6]....
        /*0164*/ 	.word	0x00000660
        /*0168*/ 	.word	0x000000ff
        /*016c*/ 	.word	0x00000018
        /*0170*/ 	.short	0x0100
        /*0172*/ 	.byte	0x07
	.zero		1


	//   ....[7]....
        /*0174*/ 	.word	0x00000670
        /*0178*/ 	.word	0x000000ff
        /*017c*/ 	.word	0x00000058
        /*0180*/ 	.short	0x0100
        /*0182*/ 	.byte	0x07
	.zero		1


	//   ....[8]....
        /*0184*/ 	.word	0x00000680
        /*0188*/ 	.word	0x000000ff
        /*018c*/ 	.word	0x00000020
        /*0190*/ 	.short	0x0100
        /*0192*/ 	.byte	0x07
	.zero		1


	//   ....[9]....
        /*0194*/ 	.word	0x00000690
        /*0198*/ 	.word	0x000000ff
        /*019c*/ 	.word	0x00000060
        /*01a0*/ 	.short	0x0100
        /*01a2*/ 	.byte	0x07
	.zero		1


	//   ....[10]....
        /*01a4*/ 	.word	0x000006a0
        /*01a8*/ 	.word	0x000000ff
        /*01ac*/ 	.word	0x00000028
        /*01b0*/ 	.short	0x0100
        /*01b2*/ 	.byte	0x07
	.zero		1


	//   ....[11]....
        /*01b4*/ 	.word	0x000006b0
        /*01b8*/ 	.word	0x000000ff
        /*01bc*/ 	.word	0x00000068
        /*01c0*/ 	.short	0x0100
        /*01c2*/ 	.byte	0x07
	.zero		1


	//   ....[12]....
        /*01c4*/ 	.word	0x000006c0
        /*01c8*/ 	.word	0x000000ff
        /*01cc*/ 	.word	0x00000030
        /*01d0*/ 	.short	0x0100
        /*01d2*/ 	.byte	0x07
	.zero		1


	//   ....[13]....
        /*01d4*/ 	.word	0x000006d0
        /*01d8*/ 	.word	0x000000ff
        /*01dc*/ 	.word	0x00000070
        /*01e0*/ 	.short	0x0100
        /*01e2*/ 	.byte	0x07
	.zero		1


	//   ....[14]....
        /*01e4*/ 	.word	0x000006e0
        /*01e8*/ 	.word	0x000000ff
        /*01ec*/ 	.word	0x00000038
        /*01f0*/ 	.short	0x0100
        /*01f2*/ 	.byte	0x07
	.zero		1


	//   ....[15]....
        /*01f4*/ 	.word	0x000006f0
        /*01f8*/ 	.word	0x000000ff
        /*01fc*/ 	.word	0x00000078
        /*0200*/ 	.short	0x0100
        /*0202*/ 	.byte	0x07
	.zero		1


	//   ....[16]....
        /*0204*/ 	.word	0x00000830
        /*0208*/ 	.word	0x000000ff
        /*020c*/ 	.word	0x00000080
        /*0210*/ 	.short	0x0100
        /*0212*/ 	.byte	0x07
	.zero		1


	//   ....[17]....
        /*0214*/ 	.word	0x00000840
        /*0218*/ 	.word	0x000000ff
        /*021c*/ 	.word	0x000000a0
        /*0220*/ 	.short	0x0100
        /*0222*/ 	.byte	0x07
	.zero		1


	//   ....[18]....
        /*0224*/ 	.word	0x00000850
        /*0228*/ 	.word	0x000000ff
        /*022c*/ 	.word	0x00000088
        /*0230*/ 	.short	0x0100
        /*0232*/ 	.byte	0x07
	.zero		1


	//   ....[19]....
        /*0234*/ 	.word	0x00000860
        /*0238*/ 	.word	0x000000ff
        /*023c*/ 	.word	0x000000a8
        /*0240*/ 	.short	0x0100
        /*0242*/ 	.byte	0x07
	.zero		1


	//   ....[20]....
        /*0244*/ 	.word	0x00000870
        /*0248*/ 	.word	0x000000ff
        /*024c*/ 	.word	0x00000090
        /*0250*/ 	.short	0x0100
        /*0252*/ 	.byte	0x07
	.zero		1


	//   ....[21]....
        /*0254*/ 	.word	0x00000880
        /*0258*/ 	.word	0x000000ff
        /*025c*/ 	.word	0x000000b0
        /*0260*/ 	.short	0x0100
        /*0262*/ 	.byte	0x07
	.zero		1


	//   ....[22]....
        /*0264*/ 	.word	0x00000890
        /*0268*/ 	.word	0x000000ff
        /*026c*/ 	.word	0x00000098
        /*0270*/ 	.short	0x0100
        /*0272*/ 	.byte	0x07
	.zero		1


	//   ....[23]....
        /*0274*/ 	.word	0x000008a0
        /*0278*/ 	.word	0x000000ff
        /*027c*/ 	.word	0x000000b8
        /*0280*/ 	.short	0x0100
        /*0282*/ 	.byte	0x07
	.zero		1


	//   ....[24]....
        /*0284*/ 	.word	0x00000990
        /*0288*/ 	.word	0x000000ff
        /*028c*/ 	.word	0x000000c0
        /*0290*/ 	.short	0x0100
        /*0292*/ 	.byte	0x06
	.zero		1


	//   ....[25]....
        /*0294*/ 	.word	0x000009a0
        /*0298*/ 	.word	0x000000ff
        /*029c*/ 	.word	0x000000c8
        /*02a0*/ 	.short	0x0100
        /*02a2*/ 	.byte	0x06
	.zero		1


	//   ....[26]....
        /*02a4*/ 	.word	0x00000ae0
        /*02a8*/ 	.word	0x000000ff
        /*02ac*/ 	.word	0x000000d0
        /*02b0*/ 	.short	0x0100
        /*02b2*/ 	.byte	0x06
	.zero		1


	//   ....[27]....
        /*02b4*/ 	.word	0x00000af0
        /*02b8*/ 	.word	0x000000ff
        /*02bc*/ 	.word	0x000000d8
        /*02c0*/ 	.short	0x0100
        /*02c2*/ 	.byte	0x06
	.zero		1


	//   ....[28]....
        /*02c4*/ 	.word	0x00000c20
        /*02c8*/ 	.word	0x000000ff
        /*02cc*/ 	.word	0x000000e0
        /*02d0*/ 	.short	0x0100
        /*02d2*/ 	.byte	0x07
	.zero		1


	//   ....[29]....
        /*02d4*/ 	.word	0x00000c30
        /*02d8*/ 	.word	0x000000ff
        /*02dc*/ 	.word	0x000000f0
        /*02e0*/ 	.short	0x0100
        /*02e2*/ 	.byte	0x07
	.zero		1


	//   ....[30]....
        /*02e4*/ 	.word	0x00000c40
        /*02e8*/ 	.word	0x000000ff
        /*02ec*/ 	.word	0x000000e8
        /*02f0*/ 	.short	0x0100
        /*02f2*/ 	.byte	0x07
	.zero		1


	//   ....[31]....
        /*02f4*/ 	.word	0x00000c50
        /*02f8*/ 	.word	0x000000ff
        /*02fc*/ 	.word	0x000000f8
        /*0300*/ 	.short	0x0100
        /*0302*/ 	.byte	0x07
	.zero		1


	//   ....[32]....
        /*0304*/ 	.word	0x00001720
        /*0308*/ 	.word	0x000000ff
        /*030c*/ 	.word	0x00000040
        /*0310*/ 	.short	0x010a
        /*0312*/ 	.byte	0x04
	.zero		1


	//   ....[33]....
        /*0314*/ 	.word	0x000019e0
        /*0318*/ 	.word	0x000000ff
        /*031c*/ 	.word	0x00000040
        /*0320*/ 	.short	0x010a
        /*0322*/ 	.byte	0x11
	.zero		1


	//   ....[34]....
        /*0324*/ 	.word	0x00001b70
        /*0328*/ 	.word	0x000000ff
        /*032c*/ 	.word	0x00000040
        /*0330*/ 	.short	0x010a
        /*0332*/ 	.byte	0x08
	.zero		1


	//   ....[35]....
        /*0334*/ 	.word	0x00001dc0
        /*0338*/ 	.word	0x000000ff
        /*033c*/ 	.word	0x000000c8
        /*0340*/ 	.short	0x0101
        /*0342*/ 	.byte	0x1e
	.zero		1


	//   ....[36]....
        /*0344*/ 	.word	0x00001de0
        /*0348*/ 	.word	0x000000ff
        /*034c*/ 	.word	0x00000040
        /*0350*/ 	.short	0x010a
        /*0352*/ 	.byte	0x04
	.zero		1


	//   ....[37]....
        /*0354*/ 	.word	0x00002080
        /*0358*/ 	.word	0x000000ff
        /*035c*/ 	.word	0x00000040
        /*0360*/ 	.short	0x010a
        /*0362*/ 	.byte	0x19
	.zero		1


	//   ....[38]....
        /*0364*/ 	.word	0x00002210
        /*0368*/ 	.word	0x000000ff
        /*036c*/ 	.word	0x00000040
        /*0370*/ 	.short	0x010a
        /*0372*/ 	.byte	0x08
	.zero		1


	//   ....[39]....
        /*0374*/ 	.word	0x000024a0
        /*0378*/ 	.word	0x000000ff
        /*037c*/ 	.word	0x000000d0
        /*0380*/ 	.short	0x010a
        /*0382*/ 	.byte	0x1e
	.zero		1


	//   ....[40]....
        /*0384*/ 	.word	0x00002560
        /*0388*/ 	.word	0x000000ff
        /*038c*/ 	.word	0x00000000
        /*0390*/ 	.short	0x0101
        /*0392*/ 	.byte	0x04
	.zero		1


	//   ....[41]....
        /*0394*/ 	.word	0x00002a50
        /*0398*/ 	.word	0x000000ff
        /*039c*/ 	.word	0x00000000
        /*03a0*/ 	.short	0x010a
        /*03a2*/ 	.byte	0x04
	.zero		1


	//   ....[42]....
        /*03a4*/ 	.word	0x00002ae0
        /*03a8*/ 	.word	0x000000ff
        /*03ac*/ 	.word	0x00000000
        /*03b0*/ 	.short	0x010a
        /*03b2*/ 	.byte	0x04
	.zero		1


	//   ....[43]....
        /*03b4*/ 	.word	0x00002b70
        /*03b8*/ 	.word	0x000000ff
        /*03bc*/ 	.word	0x00000000
        /*03c0*/ 	.short	0x010a
        /*03c2*/ 	.byte	0x04
	.zero		1


	//   ....[44]....
        /*03c4*/ 	.word	0x00002c00
        /*03c8*/ 	.word	0x000000ff
        /*03cc*/ 	.word	0x00000000
        /*03d0*/ 	.short	0x010a
        /*03d2*/ 	.byte	0x04
	.zero		1


	//   ....[45]....
        /*03d4*/ 	.word	0x00002c90
        /*03d8*/ 	.word	0x000000ff
        /*03dc*/ 	.word	0x00000000
        /*03e0*/ 	.short	0x010a
        /*03e2*/ 	.byte	0x04
	.zero		1


	//   ....[46]....
        /*03e4*/ 	.word	0x00002d20
        /*03e8*/ 	.word	0x000000ff
        /*03ec*/ 	.word	0x00000000
        /*03f0*/ 	.short	0x010a
        /*03f2*/ 	.byte	0x04
	.zero		1


	//   ....[47]....
        /*03f4*/ 	.word	0x00002db0
        /*03f8*/ 	.word	0x000000ff
        /*03fc*/ 	.word	0x00000000
        /*0400*/ 	.short	0x010a
        /*0402*/ 	.byte	0x04
	.zero		1


	//   ....[48]....
        /*0404*/ 	.word	0x00002e50
        /*0408*/ 	.word	0x00000000
        /*040c*/ 	.word	0x00000000
        /*0410*/ 	.short	0x010a
        /*0412*/ 	.byte	0xff
	.zero		1


	//   ....[49]....
        /*0414*/ 	.word	0x00002f80
        /*0418*/ 	.word	0x000000ff
        /*041c*/ 	.word	0x000000d8
        /*0420*/ 	.short	0x010a
        /*0422*/ 	.byte	0x2d
	.zero		1


	//   ....[50]....
        /*0424*/ 	.word	0x00003020
        /*0428*/ 	.word	0x000000ff
        /*042c*/ 	.word	0x000000d0
        /*0430*/ 	.short	0x010a
        /*0432*/ 	.byte	0x2d
	.zero		1


	//   ....[51]....
        /*0434*/ 	.word	0x000030c0
        /*0438*/ 	.word	0x000000ff
        /*043c*/ 	.word	0x00000000
        /*0440*/ 	.short	0x0101
        /*0442*/ 	.byte	0x06
	.zero		1


	//   ....[52]....
        /*0444*/ 	.word	0x00003100
        /*0448*/ 	.word	0x000000ff
        /*044c*/ 	.word	0x000000d8
        /*0450*/ 	.short	0x0106
        /*0452*/ 	.byte	0x2d
	.zero		1


	//   ....[53]....
        /*0454*/ 	.word	0x00003140
        /*0458*/ 	.word	0x00000000
        /*045c*/ 	.word	0x000000d8
        /*0460*/ 	.short	0x010a
        /*0462*/ 	.byte	0xff
	.zero		1


	//   ....[54]....
        /*0464*/ 	.word	0x000036b0
        /*0468*/ 	.word	0x000000ff
        /*046c*/ 	.word	0x000000d0
        /*0470*/ 	.short	0x010a
        /*0472*/ 	.byte	0x06
	.zero		1


	//   ....[55]....
        /*0474*/ 	.word	0x00003760
        /*0478*/ 	.word	0x000000ff
        /*047c*/ 	.word	0x00000000
        /*0480*/ 	.short	0x0101
        /*0482*/ 	.byte	0x05
	.zero		1


	//   ....[56]....
        /*0484*/ 	.word	0x00003770
        /*0488*/ 	.word	0x000000ff
        /*048c*/ 	.word	0x000000f0
        /*0490*/ 	.short	0x010a
        /*0492*/ 	.byte	0x08
	.zero		1


	//   ....[57]....
        /*0494*/ 	.word	0x00003800
        /*0498*/ 	.word	0x000000ff
        /*049c*/ 	.word	0x00000000
        /*04a0*/ 	.short	0x010a
        /*04a2*/ 	.byte	0x04
	.zero		1


	//   ....[58]....
        /*04a4*/ 	.word	0x00003870
        /*04a8*/ 	.word	0x000000ff
        /*04ac*/ 	.word	0x00000000
        /*04b0*/ 	.short	0x010a
        /*04b2*/ 	.byte	0x07
	.zero		1


	//   ....[59]....
        /*04b4*/ 	.word	0x000039a0
        /*04b8*/ 	.word	0x000000ff
        /*04bc*/ 	.word	0x00000000
        /*04c0*/ 	.short	0x010a
        /*04c2*/ 	.byte	0x04
	.zero		1


	//   ....[60]....
        /*04c4*/ 	.word	0x00003ca0
        /*04c8*/ 	.word	0x000000ff
        /*04cc*/ 	.word	0x00000000
        /*04d0*/ 	.short	0x010a
        /*04d2*/ 	.byte	0x05
	.zero		1


	//   ....[61]....
        /*04d4*/ 	.word	0x00003d30
        /*04d8*/ 	.word	0x000000ff
        /*04dc*/ 	.word	0x00000000
        /*04e0*/ 	.short	0x010a
        /*04e2*/ 	.byte	0x07
	.zero		1


	//   ....[62]....
        /*04e4*/ 	.word	0x00004260
        /*04e8*/ 	.word	0x000000ff
        /*04ec*/ 	.word	0x000000d0
        /*04f0*/ 	.short	0x010a
        /*04f2*/ 	.byte	0x0f
	.zero		1


	//   ....[63]....
        /*04f4*/ 	.word	0x00004300
        /*04f8*/ 	.word	0x000000ff
        /*04fc*/ 	.word	0x00000000
        /*0500*/ 	.short	0x0101
        /*0502*/ 	.byte	0x0e
	.zero		1


	//   ....[64]....
        /*0504*/ 	.word	0x00004620
        /*0508*/ 	.word	0x000000ff
        /*050c*/ 	.word	0x000000c8
        /*0510*/ 	.short	0x010a
        /*0512*/ 	.byte	0x0f
	.zero		1


	//   ....[65]....
        /*0514*/ 	.word	0x00004800
        /*0518*/ 	.word	0x000000ff
        /*051c*/ 	.word	0x000000a0
        /*0520*/ 	.short	0x010a
        /*0522*/ 	.byte	0x0f
	.zero		1


	//   ....[66]....
        /*0524*/ 	.word	0x00004a70
        /*0528*/ 	.word	0x000000ff
        /*052c*/ 	.word	0x00000080
        /*0530*/ 	.short	0x010b
        /*0532*/ 	.byte	0x0f
	.zero		1


	//   ....[67]....
        /*0534*/ 	.word	0x00004a80
        /*0538*/ 	.word	0x000000ff
        /*053c*/ 	.word	0x00000000
        /*0540*/ 	.short	0x0101
        /*0542*/ 	.byte	0x1f
	.zero		1


	//   ....[68]....
        /*0544*/ 	.word	0x00004aa0
        /*0548*/ 	.word	0x000000ff
        /*054c*/ 	.word	0x000000a8
        /*0550*/ 	.short	0x010a
        /*0552*/ 	.byte	0x0f
	.zero		1


	//   ....[69]....
        /*0554*/ 	.word	0x00004c00
        /*0558*/ 	.word	0x000000ff
        /*055c*/ 	.word	0x00000088
        /*0560*/ 	.short	0x010b
        /*0562*/ 	.byte	0x0f
	.zero		1


	//   ....[70]....
        /*0564*/ 	.word	0x00004c10
        /*0568*/ 	.word	0x000000ff
        /*056c*/ 	.word	0x00000000
        /*0570*/ 	.short	0x0101
        /*0572*/ 	.byte	0x1e
	.zero		1


	//   ....[71]....
        /*0574*/ 	.word	0x00004c20
        /*0578*/ 	.word	0x000000ff
        /*057c*/ 	.word	0x000000b0
        /*0580*/ 	.short	0x010a
        /*0582*/ 	.byte	0x0f
	.zero		1


	//   ....[72]....
        /*0584*/ 	.word	0x00004dc0
        /*0588*/ 	.word	0x000000ff
        /*058c*/ 	.word	0x00000090
        /*0590*/ 	.short	0x010b
        /*0592*/ 	.byte	0x0f
	.zero		1


	//   ....[73]....
        /*0594*/ 	.word	0x00004e40
        /*0598*/ 	.word	0x000000ff
        /*059c*/ 	.word	0x00000000
        /*05a0*/ 	.short	0x0101
        /*05a2*/ 	.byte	0x2d
	.zero		1


	//   ....[74]....
        /*05a4*/ 	.word	0x00004e70
        /*05a8*/ 	.word	0x000000ff
        /*05ac*/ 	.word	0x000000b8
        /*05b0*/ 	.short	0x010a
        /*05b2*/ 	.byte	0x0f
	.zero		1


	//   ....[75]....
        /*05b4*/ 	.word	0x00005040
        /*05b8*/ 	.word	0x000000ff
        /*05bc*/ 	.word	0x00000098
        /*05c0*/ 	.short	0x010b
        /*05c2*/ 	.byte	0x0f
	.zero		1


	//   ....[76]....
        /*05c4*/ 	.word	0x00005060
        /*05c8*/ 	.word	0x000000ff
        /*05cc*/ 	.word	0x00000000
        /*05d0*/ 	.short	0x0101
        /*05d2*/ 	.byte	0x17
	.zero		1


	//   ....[77]....
        /*05d4*/ 	.word	0x00005090
        /*05d8*/ 	.word	0x000000ff
        /*05dc*/ 	.word	0x000000a0
        /*05e0*/ 	.short	0x010a
        /*05e2*/ 	.byte	0x0f
	.zero		1


	//   ....[78]....
        /*05e4*/ 	.word	0x000050b0
        /*05e8*/ 	.word	0x000000ff
        /*05ec*/ 	.word	0x000000a8
        /*05f0*/ 	.short	0x010a
        /*05f2*/ 	.byte	0x0f
	.zero		1


	//   ....[79]....
        /*05f4*/ 	.word	0x000050d0
        /*05f8*/ 	.word	0x000000ff
        /*05fc*/ 	.word	0x000000b0
        /*0600*/ 	.short	0x010a
        /*0602*/ 	.byte	0x0f
	.zero		1


	//   ....[80]....
        /*0604*/ 	.word	0x00005110
        /*0608*/ 	.word	0x00000000
        /*060c*/ 	.word	0x000000b8
        /*0610*/ 	.short	0x010a
        /*0612*/ 	.byte	0xff
	.zero		1


	//   ....[81]....
        /*0614*/ 	.word	0x000054a0
        /*0618*/ 	.word	0x000000ff
        /*061c*/ 	.word	0x000000d0
        /*0620*/ 	.short	0x010a
        /*0622*/ 	.byte	0x32
	.zero		1


	//   ....[82]....
        /*0624*/ 	.word	0x000055c0
        /*0628*/ 	.word	0x000000ff
        /*062c*/ 	.word	0x00000000
        /*0630*/ 	.short	0x0101
        /*0632*/ 	.byte	0x04
	.zero		1


	//   ....[83]....
        /*0634*/ 	.word	0x00006030
        /*0638*/ 	.word	0x000000ff
        /*063c*/ 	.word	0x00000080
        /*0640*/ 	.short	0x010a
        /*0642*/ 	.byte	0x32
	.zero		1


	//   ....[84]....
        /*0644*/ 	.word	0x000060d0
        /*0648*/ 	.word	0x00000053
        /*064c*/ 	.word	0x000000e0
        /*0650*/ 	.short	0x010a
        /*0652*/ 	.byte	0xff
	.zero		1


	//   ....[85]....
        /*0654*/ 	.word	0x000061a0
        /*0658*/ 	.word	0x000000ff
        /*065c*/ 	.word	0x00000080
        /*0660*/ 	.short	0x010a
        /*0662*/ 	.byte	0x32
	.zero		1


	//   ....[86]....
        /*0664*/ 	.word	0x00006280
        /*0668*/ 	.word	0x00000053
        /*066c*/ 	.word	0x000000e0
        /*0670*/ 	.short	0x010a
        /*0672*/ 	.byte	0xff
	.zero		1


	//   ....[87]....
        /*0674*/ 	.word	0x000069d0
        /*0678*/ 	.word	0x00000000
        /*067c*/ 	.word	0x00000000
        /*0680*/ 	.short	0x0101
        /*0682*/ 	.byte	0xff
	.zero		1


	//   ....[88]....
        /*0684*/ 	.word	0x000069e0
        /*0688*/ 	.word	0x00000004
        /*068c*/ 	.word	0x00000080
        /*0690*/ 	.short	0x010a
        /*0692*/ 	.byte	0xff
	.zero		1


	//   ....[89]....
        /*0694*/ 	.word	0x00006aa0
        /*0698*/ 	.word	0x00000004
        /*069c*/ 	.word	0x00000080
        /*06a0*/ 	.short	0x010a
        /*06a2*/ 	.byte	0xff
	.zero		1


	//   ....[90]....
        /*06a4*/ 	.word	0x00007260
        /*06a8*/ 	.word	0x0000005d
        /*06ac*/ 	.word	0x00000000
        /*06b0*/ 	.short	0x0101
        /*06b2*/ 	.byte	0xff
	.zero		1


	//   ....[91]....
        /*06b4*/ 	.word	0x00007280
        /*06b8*/ 	.word	0x00000010
        /*06bc*/ 	.word	0x00000080
        /*06c0*/ 	.short	0x010a
        /*06c2*/ 	.byte	0xff
	.zero		1


	//   ....[92]....
        /*06c4*/ 	.word	0x00007330
        /*06c8*/ 	.word	0x00000010
        /*06cc*/ 	.word	0x00000080
        /*06d0*/ 	.short	0x010a
        /*06d2*/ 	.byte	0xff
	.zero		1


	//   ....[93]....
        /*06d4*/ 	.word	0x00007ae0
        /*06d8*/ 	.word	0x0000005d
        /*06dc*/ 	.word	0x00000000
        /*06e0*/ 	.short	0x0101
        /*06e2*/ 	.byte	0xff
	.zero		1


	//   ....[94]....
        /*06e4*/ 	.word	0x00007b00
        /*06e8*/ 	.word	0x00000011
        /*06ec*/ 	.word	0x00000080
        /*06f0*/ 	.short	0x010a
        /*06f2*/ 	.byte	0xff
	.zero		1


	//   ....[95]....
        /*06f4*/ 	.word	0x00007bb0
        /*06f8*/ 	.word	0x00000011
        /*06fc*/ 	.word	0x00000080
        /*0700*/ 	.short	0x010a
        /*0702*/ 	.byte	0xff
	.zero		1


	//   ....[96]....
        /*0704*/ 	.word	0x00007ef0
        /*0708*/ 	.word	0x000000ff
        /*070c*/ 	.word	0x00000000
        /*0710*/ 	.short	0x0101
        /*0712*/ 	.byte	0x05
	.zero		1


	//   ....[97]....
        /*0714*/ 	.word	0x000083c0
        /*0718*/ 	.word	0x00000003
        /*071c*/ 	.word	0x00000000
        /*0720*/ 	.short	0x0101
        /*0722*/ 	.byte	0xff
	.zero		1


	//   ....[98]....
        /*0724*/ 	.word	0x00008600
        /*0728*/ 	.word	0x000000ff
        /*072c*/ 	.word	0x00000000
        /*0730*/ 	.short	0x0101
        /*0732*/ 	.byte	0x04
	.zero		1


	//   ....[99]....
        /*0734*/ 	.word	0x00008630
        /*0738*/ 	.word	0x00000002
        /*073c*/ 	.word	0x00000040
        /*0740*/ 	.short	0x010a
        /*0742*/ 	.byte	0xff
	.zero		1


	//   ....[100]....
        /*0744*/ 	.word	0x00008690
        /*0748*/ 	.word	0x00000002
        /*074c*/ 	.word	0x00000040
        /*0750*/ 	.short	0x010a
        /*0752*/ 	.byte	0xff
	.zero		1


	//   ....[101]....
        /*0754*/ 	.word	0x000086f0
        /*0758*/ 	.word	0x00000002
        /*075c*/ 	.word	0x000000d0
        /*0760*/ 	.short	0x010a
        /*0762*/ 	.byte	0xff
	.zero		1


	//   ....[102]....
        /*0764*/ 	.word	0x00008750
        /*0768*/ 	.word	0x00000000
        /*076c*/ 	.word	0x00000000
        /*0770*/ 	.short	0x010a
        /*0772*/ 	.byte	0xff
	.zero		1


	//   ....[103]....
        /*0774*/ 	.word	0x000087b0
        /*0778*/ 	.word	0x00000000
        /*077c*/ 	.word	0x00000000
        /*0780*/ 	.short	0x010a
        /*0782*/ 	.byte	0xff
	.zero		1


	//   ....[104]....
        /*0784*/ 	.word	0x00008810
        /*0788*/ 	.word	0x00000000
        /*078c*/ 	.word	0x00000000
        /*0790*/ 	.short	0x010a
        /*0792*/ 	.byte	0xff
	.zero		1


	//   ....[105]....
        /*0794*/ 	.word	0x00008870
        /*0798*/ 	.word	0x00000000
        /*079c*/ 	.word	0x00000000
        /*07a0*/ 	.short	0x010a
        /*07a2*/ 	.byte	0xff
	.zero		1


	//   ....[106]....
        /*07a4*/ 	.word	0x000088d0
        /*07a8*/ 	.word	0x00000000
        /*07ac*/ 	.word	0x00000000
        /*07b0*/ 	.short	0x010a
        /*07b2*/ 	.byte	0xff
	.zero		1


	//   ....[107]....
        /*07b4*/ 	.word	0x00008930
        /*07b8*/ 	.word	0x00000000
        /*07bc*/ 	.word	0x00000000
        /*07c0*/ 	.short	0x010a
        /*07c2*/ 	.byte	0xff
	.zero		1


	//   ....[108]....
        /*07c4*/ 	.word	0x00008990
        /*07c8*/ 	.word	0x00000000
        /*07cc*/ 	.word	0x00000000
        /*07d0*/ 	.short	0x010a
        /*07d2*/ 	.byte	0xff
	.zero		1


	//   ....[109]....
        /*07d4*/ 	.word	0x000089f0
        /*07d8*/ 	.word	0x00000004
        /*07dc*/ 	.word	0x000000d8
        /*07e0*/ 	.short	0x010a
        /*07e2*/ 	.byte	0xff
	.zero		1


	//   ....[110]....
        /*07e4*/ 	.word	0x00008a50
        /*07e8*/ 	.word	0x00000004
        /*07ec*/ 	.word	0x000000d0
        /*07f0*/ 	.short	0x010a
        /*07f2*/ 	.byte	0xff
	.zero		1


	//   ....[111]....
        /*07f4*/ 	.word	0x00008ab0
        /*07f8*/ 	.word	0x00000000
        /*07fc*/ 	.word	0x000000d0
        /*0800*/ 	.short	0x010a
        /*0802*/ 	.byte	0xff
	.zero		1


	//   ....[112]....
        /*0804*/ 	.word	0x00008b10
        /*0808*/ 	.word	0x00000005
        /*080c*/ 	.word	0x000000f0
        /*0810*/ 	.short	0x010a
        /*0812*/ 	.byte	0xff
	.zero		1


	//   ....[113]....
        /*0814*/ 	.word	0x00008b70
        /*0818*/ 	.word	0x00000000
        /*081c*/ 	.word	0x00000000
        /*0820*/ 	.short	0x010a
        /*0822*/ 	.byte	0xff
	.zero		1


	//   ....[114]....
        /*0824*/ 	.word	0x00008bd0
        /*0828*/ 	.word	0x00000000
        /*082c*/ 	.word	0x00000000
        /*0830*/ 	.short	0x010a
        /*0832*/ 	.byte	0xff
	.zero		1


	//   ....[115]....
        /*0834*/ 	.word	0x00008c30
        /*0838*/ 	.word	0x00000000
        /*083c*/ 	.word	0x00000000
        /*0840*/ 	.short	0x010a
        /*0842*/ 	.byte	0xff
	.zero		1


	//   ....[116]....
        /*0844*/ 	.word	0x00008c90
        /*0848*/ 	.word	0x00000000
        /*084c*/ 	.word	0x000000d0
        /*0850*/ 	.short	0x010a
        /*0852*/ 	.byte	0xff
	.zero		1


	//   ....[117]....
        /*0854*/ 	.word	0x00008cf0
        /*0858*/ 	.word	0x00000000
        /*085c*/ 	.word	0x000000c8
        /*0860*/ 	.short	0x010a
        /*0862*/ 	.byte	0xff
	.zero		1


	//   ....[118]....
        /*0864*/ 	.word	0x00008d50
        /*0868*/ 	.word	0x00000003
        /*086c*/ 	.word	0x000000a0
        /*0870*/ 	.short	0x010a
        /*0872*/ 	.byte	0xff
	.zero		1


	//   ....[119]....
        /*0874*/ 	.word	0x00008db0
        /*0878*/ 	.word	0x00000003
        /*087c*/ 	.word	0x000000a8
        /*0880*/ 	.short	0x010a
        /*0882*/ 	.byte	0xff
	.zero		1


	//   ....[120]....
        /*0884*/ 	.word	0x00008e10
        /*0888*/ 	.word	0x00000003
        /*088c*/ 	.word	0x000000b0
        /*0890*/ 	.short	0x010a
        /*0892*/ 	.byte	0xff
	.zero		1


	//   ....[121]....
        /*0894*/ 	.word	0x00008e70
        /*0898*/ 	.word	0x00000003
        /*089c*/ 	.word	0x000000b8
        /*08a0*/ 	.short	0x010a
        /*08a2*/ 	.byte	0xff
	.zero		1


	//   ....[122]....
        /*08a4*/ 	.word	0x00008ed0
        /*08a8*/ 	.word	0x00000000
        /*08ac*/ 	.word	0x000000a0
        /*08b0*/ 	.short	0x010a
        /*08b2*/ 	.byte	0xff
	.zero		1


	//   ....[123]....
        /*08b4*/ 	.word	0x00008f30
        /*08b8*/ 	.word	0x00000000
        /*08bc*/ 	.word	0x000000a8
        /*08c0*/ 	.short	0x010a
        /*08c2*/ 	.byte	0xff
	.zero		1


	//   ....[124]....
        /*08c4*/ 	.word	0x00008f90
        /*08c8*/ 	.word	0x00000000
        /*08cc*/ 	.word	0x000000b0
        /*08d0*/ 	.short	0x010a
        /*08d2*/ 	.byte	0xff
	.zero		1


	//   ....[125]....
        /*08d4*/ 	.word	0x00008ff0
        /*08d8*/ 	.word	0x00000000
        /*08dc*/ 	.word	0x000000d0
        /*08e0*/ 	.short	0x010a
        /*08e2*/ 	.byte	0xff
	.zero		1


	//   ....[126]....
        /*08e4*/ 	.word	0x00009050
        /*08e8*/ 	.word	0x00000002
        /*08ec*/ 	.word	0x00000080
        /*08f0*/ 	.short	0x010a
        /*08f2*/ 	.byte	0xff
	.zero		1


	//   ....[127]....
        /*08f4*/ 	.word	0x000090a0
        /*08f8*/ 	.word	0x00000053
        /*08fc*/ 	.word	0x000000e0
        /*0900*/ 	.short	0x010a
        /*0902*/ 	.byte	0xff
	.zero		1


	//   ....[128]....
        /*0904*/ 	.word	0x000090f0
        /*0908*/ 	.word	0x00000004
        /*090c*/ 	.word	0x00000080
        /*0910*/ 	.short	0x010a
        /*0912*/ 	.byte	0xff
	.zero		1


	//   ....[129]....
        /*0914*/ 	.word	0x00009140
        /*0918*/ 	.word	0x00000010
        /*091c*/ 	.word	0x00000080
        /*0920*/ 	.short	0x010a
        /*0922*/ 	.byte	0xff
	.zero		1


	//   ....[130]....
        /*0924*/ 	.word	0x00009190
        /*0928*/ 	.word	0x00000011
        /*092c*/ 	.word	0x00000080
        /*0930*/ 	.short	0x010a
        /*0932*/ 	.byte	0xff
	.zero		1


	//----- nvinfo : EIATTR_NUM_MBARRIERS
	.align		4
.L_47:
        /*0934*/ 	.byte	0x03, 0x38
        /*0936*/ 	.short	0x0020


	//----- nvinfo : EIATTR_EXIT_INSTR_OFFSETS
	.align		4
        /*0938*/ 	.byte	0x04, 0x1c
        /*093a*/ 	.short	(.L_49 - .L_48)


	//   ....[0]....
.L_48:
        /*093c*/ 	.word	0x00002e80


	//   ....[1]....
        /*0940*/ 	.word	0x00003110


	//   ....[2]....
        /*0944*/ 	.word	0x00003170


	//   ....[3]....
        /*0948*/ 	.word	0x00003fa0


	//   ....[4]....
        /*094c*/ 	.word	0x00005140


	//   ....[5]....
        /*0950*/ 	.word	0x00005180


	//   ....[6]....
        /*0954*/ 	.word	0x000084f0


	//   ....[7]....
        /*0958*/ 	.word	0x00008570


	//   ....[8]....
        /*095c*/ 	.word	0x000085a0


	//   ....[9]....
        /*0960*/ 	.word	0x00008610


	//----- nvinfo : EIATTR_MAX_THREADS
	.align		4
.L_49:
        /*0964*/ 	.byte	0x04, 0x05
        /*0966*/ 	.short	(.L_51 - .L_50)
.L_50:
        /*0968*/ 	.word	0x00000100
        /*096c*/ 	.word	0x00000001
        /*0970*/ 	.word	0x00000001


	//----- nvinfo : EIATTR_CRS_STACK_SIZE
	.align		4
.L_51:
        /*0974*/ 	.byte	0x04, 0x1e
        /*0976*/ 	.short	(.L_53 - .L_52)
.L_52:
        /*0978*/ 	.word	0x00000000


	//----- nvinfo : EIATTR_CBANK_PARAM_SIZE
	.align		4
.L_53:
        /*097c*/ 	.byte	0x03, 0x19
        /*097e*/ 	.short	0x0800


	//----- nvinfo : EIATTR_PARAM_CBANK
	.align		4
        /*0980*/ 	.byte	0x04, 0x0a
        /*0982*/ 	.short	(.L_55 - .L_54)
	.align		4
.L_54:
        /*0984*/ 	.word	index@(.nv.constant0._ZN7cutlass13device_kernelINS_4conv6kernel13ConvUniversalINS1_16ConvProblemShapeILNS1_8OperatorE1ELi2EEENS1_10collective14CollectiveConvINS1_47MainloopSm100TmaUmmaWarpSpecializedImplicitGemmILS5_1ELi8ELi2ELi1ELi2EN4cute5tupleIJNSA_1CILi2EEENSC_ILi1EEESE_EEEEENSB_IJNSC_ILi64EEENSC_ILi128EEENSB_IJSH_EEEEEENS_10bfloat16_tESL_NSA_8TiledMMAINSA_8MMA_AtomIJNSA_20SM100_MMA_F16BF16_SSISL_SL_fLi64ELi128ELNSA_4UMMA5MajorE0ELSQ_1ELNSP_7ScaleInE0ELSR_0EEEEEENSA_6LayoutINSB_IJSE_SE_SE_EEENSB_IJNSC_ILi0EEESW_SW_EEEEENSB_IJNSA_10UnderscoreESZ_SZ_EEEEENS7_6detail27Sm100ImplicitGemmTileTraitsINSA_20SM90_TMA_LOAD_IM2COLENSA_14ComposedLayoutINSA_7SwizzleILi3ELi4ELi3EEENSA_18smem_ptr_flag_bitsILi16EEENSU_INSB_IJNSC_ILi8EEESH_EEENSB_IJSH_SE_EEEEEEEvEENS13_INSA_23SM90_TMA_LOAD_MULTICASTENS15_IS17_S19_NSU_INSB_IJSH_S1A_EEENSB_IJSE_SH_EEEEEEEvEEEENS_8epilogue10collective18CollectiveEpilogueINS1N_23Sm100TmaWarpSpecializedILi4ELi2ELi16ELb1ELb0EEEJSK_NSB_IJNSU_ISH_SE_EENSU_INSC_ILi32EEESE_EEEEESL_NSB_IJNSB_IJlllEEESE_SW_EEESL_S1X_NS1N_6fusion15FusionCallbacksIS1R_NS1Y_17LinearCombinationISL_fSL_fLNS_15FloatRoundStyleE2EEESK_S1V_JEEENSA_5SM1004TMEM4LOAD26SM100_TMEM_LOAD_16dp256b4xES14_NS15_INS16_ILi2ELi4ELi3EEES19_NSU_INSB_IJS1A_S1T_EEENSB_IJS1T_SE_EEEEEEENSA_17SM75_U32x4_LDSM_NENSA_21SM90_TMA_STORE_IM2COLES2C_NSA_17SM90_U32x4_STSM_NENSA_39AutoVectorizingCopyWithAssumedAlignmentILi128EEEEEEvvEEEEvNT_6ParamsE)
        /*0988*/ 	.short	0x0380
        /*098a*/ 	.short	0x0800


	//----- nvinfo : EIATTR_SW_WAR
	.align		4
.L_55:
        /*098c*/ 	.byte	0x04, 0x36
        /*098e*/ 	.short	(.L_57 - .L_56)
.L_56:
        /*0990*/ 	.word	0x00000008
.L_57:


//--------------------- .nv.callgraph             --------------------------
	.section	.nv.callgraph,"",@"SHT_CUDA_CALLGRAPH"
	.align	4
	.sectionentsize	8
	.align		4
        /*0000*/ 	.word	0x00000000
	.align		4
        /*0004*/ 	.word	0xffffffff
	.align		4
        /*0008*/ 	.word	index@(_ZN7cutlass13device_kernelINS_4conv6kernel13ConvUniversalINS1_16ConvProblemShapeILNS1_8OperatorE1ELi2EEENS1_10collective14CollectiveConvINS1_47MainloopSm100TmaUmmaWarpSpecializedImplicitGemmILS5_1ELi8ELi2ELi1ELi2EN4cute5tupleIJNSA_1CILi2EEENSC_ILi1EEESE_EEEEENSB_IJNSC_ILi64EEENSC_ILi128EEENSB_IJSH_EEEEEENS_10bfloat16_tESL_NSA_8TiledMMAINSA_8MMA_AtomIJNSA_20SM100_MMA_F16BF16_SSISL_SL_fLi64ELi128ELNSA_4UMMA5MajorE0ELSQ_1ELNSP_7ScaleInE0ELSR_0EEEEEENSA_6LayoutINSB_IJSE_SE_SE_EEENSB_IJNSC_ILi0EEESW_SW_EEEEENSB_IJNSA_10UnderscoreESZ_SZ_EEEEENS7_6detail27Sm100ImplicitGemmTileTraitsINSA_20SM90_TMA_LOAD_IM2COLENSA_14ComposedLayoutINSA_7SwizzleILi3ELi4ELi3EEENSA_18smem_ptr_flag_bitsILi16EEENSU_INSB_IJNSC_ILi8EEESH_EEENSB_IJSH_SE_EEEEEEEvEENS13_INSA_23SM90_TMA_LOAD_MULTICASTENS15_IS17_S19_NSU_INSB_IJSH_S1A_EEENSB_IJSE_SH_EEEEEEEvEEEENS_8epilogue10collective18CollectiveEpilogueINS1N_23Sm100TmaWarpSpecializedILi4ELi2ELi16ELb1ELb0EEEJSK_NSB_IJNSU_ISH_SE_EENSU_INSC_ILi32EEESE_EEEEESL_NSB_IJNSB_IJlllEEESE_SW_EEESL_S1X_NS1N_6fusion15FusionCallbacksIS1R_NS1Y_17LinearCombinationISL_fSL_fLNS_15FloatRoundStyleE2EEESK_S1V_JEEENSA_5SM1004TMEM4LOAD26SM100_TMEM_LOAD_16dp256b4xES14_NS15_INS16_ILi2ELi4ELi3EEES19_NSU_INSB_IJS1A_S1T_EEENSB_IJS1T_SE_EEEEEEENSA_17SM75_U32x4_LDSM_NENSA_21SM90_TMA_STORE_IM2COLES2C_NSA_17SM90_U32x4_STSM_NENSA_39AutoVectorizingCopyWithAssumedAlignmentILi128EEEEEEvvEEEEvNT_6ParamsE)
	.align		4
        /*000c*/ 	.word	index@(__assertfail)
	.align		4
        /*0010*/ 	.word	0x00000000
	.align		4
        /*0014*/ 	.word	0xfffffffe
	.align		4
        /*0018*/ 	.word	0x00000000
	.align		4
        /*001c*/ 	.word	0xfffffffd
	.align		4
        /*0020*/ 	.word	0x00000000
	.align		4
        /*0024*/ 	.word	0xfffffffc


//--------------------- .nv.constant4             --------------------------
	.section	.nv.constant4,"a",@progbits
	.align	8
	.align		8
.nv.constant4:
        /*0000*/ 	.dword	__assertfail
	.align		8
        /*0008*/ 	.dword	__unnamed_1
	.align		8
        /*0010*/ 	.dword	__unnamed_2
	.align		8
        /*0018*/ 	.dword	_ZN39_INTERNAL_e0114557_4_k_cu_bcf4c7ce_33344cuda3std3__45__cpo5beginE
	.align		8
        /*0020*/ 	.dword	_ZN39_INTERNAL_e0114557_4_k_cu_bcf4c7ce_33344cuda3std3__45__cpo3endE
	.align		8
        /*0028*/ 	.dword	_ZN39_INTERNAL_e0114557_4_k_cu_bcf4c7ce_33344cuda3std3__45__cpo6cbeginE
	.align		8
        /*0030*/ 	.dword	_ZN39_INTERNAL_e0114557_4_k_cu_bcf4c7ce_33344cuda3std3__45__cpo4cendE
	.align		8
        /*0038*/ 	.dword	_ZN39_INTERNAL_e0114557_4_k_cu_bcf4c7ce_33344cuda3std3__441_GLOBAL__N__e0114557_4_k_cu_bcf4c7ce_33346ignoreE
	.align		8
        /*0040*/ 	.dword	_ZN39_INTERNAL_e0114557_4_k_cu_bcf4c7ce_33344cuda3std3__419piecewise_constructE
	.align		8
        /*0048*/ 	.dword	_ZN39_INTERNAL_e0114557_4_k_cu_bcf4c7ce_33344cuda3std3__48in_placeE
	.align		8
        /*0050*/ 	.dword	_ZN39_INTERNAL_e0114557_4_k_cu_bcf4c7ce_33344cuda3std6ranges3__45__cpo4swapE
	.align		8
        /*0058*/ 	.dword	_ZN39_INTERNAL_e0114557_4_k_cu_bcf4c7ce_33344cuda3std6ranges3__45__cpo9iter_moveE
	.align		8
        /*0060*/ 	.dword	_ZN39_INTERNAL_e0114557_4_k_cu_bcf4c7ce_33344cute7productE
	.align		8
        /*0068*/ 	.dword	_ZN39_INTERNAL_e0114557_4_k_cu_bcf4c7ce_33344cute1_E
	.align		8
        /*0070*/ 	.dword	$str$27
	.align		8
        /*0078*/ 	.dword	$str$28
	.align		8
        /*0080*/ 	.dword	$str$29
	.align		8
        /*0088*/ 	.dword	$str$30


//--------------------- .text._ZN7cutlass13device_kernelINS_4conv6kernel13ConvUniversalINS1_16ConvProblemShapeILNS1_8OperatorE1ELi2EEENS1_10collective14CollectiveConvINS1_47MainloopSm100TmaUmmaWarpSpecializedImplicitGemmILS5_1ELi8ELi2ELi1ELi2EN4cute5tupleIJNSA_1CILi2EEENSC_ILi1EEESE_EEEEENSB_IJNSC_ILi64EEENSC_ILi128EEENSB_IJSH_EEEEEENS_10bfloat16_tESL_NSA_8TiledMMAINSA_8MMA_AtomIJNSA_20SM100_MMA_F16BF16_SSISL_SL_fLi64ELi128ELNSA_4UMMA5MajorE0ELSQ_1ELNSP_7ScaleInE0ELSR_0EEEEEENSA_6LayoutINSB_IJSE_SE_SE_EEENSB_IJNSC_ILi0EEESW_SW_EEEEENSB_IJNSA_10UnderscoreESZ_SZ_EEEEENS7_6detail27Sm100ImplicitGemmTileTraitsINSA_20SM90_TMA_LOAD_IM2COLENSA_14ComposedLayoutINSA_7SwizzleILi3ELi4ELi3EEENSA_18smem_ptr_flag_bitsILi16EEENSU_INSB_IJNSC_ILi8EEESH_EEENSB_IJSH_SE_EEEEEEEvEENS13_INSA_23SM90_TMA_LOAD_MULTICASTENS15_IS17_S19_NSU_INSB_IJSH_S1A_EEENSB_IJSE_SH_EEEEEEEvEEEENS_8epilogue10collective18CollectiveEpilogueINS1N_23Sm100TmaWarpSpecializedILi4ELi2ELi16ELb1ELb0EEEJSK_NSB_IJNSU_ISH_SE_EENSU_INSC_ILi32EEESE_EEEEESL_NSB_IJNSB_IJlllEEESE_SW_EEESL_S1X_NS1N_6fusion15FusionCallbacksIS1R_NS1Y_17LinearCombinationISL_fSL_fLNS_15FloatRoundStyleE2EEESK_S1V_JEEENSA_5SM1004TMEM4LOAD26SM100_TMEM_LOAD_16dp256b4xES14_NS15_INS16_ILi2ELi4ELi3EEES19_NSU_INSB_IJS1A_S1T_EEENSB_IJS1T_SE_EEEEEEENSA_17SM75_U32x4_LDSM_NENSA_21SM90_TMA_STORE_IM2COLES2C_NSA_17SM90_U32x4_STSM_NENSA_39AutoVectorizingCopyWithAssumedAlignmentILi128EEEEEEvvEEEEvNT_6ParamsE --------------------------
	.section	.text._ZN7cutlass13device_kernelINS_4conv6kernel13ConvUniversalINS1_16ConvProblemShapeILNS1_8OperatorE1ELi2EEENS1_10collective14CollectiveConvINS1_47MainloopSm100TmaUmmaWarpSpecializedImplicitGemmILS5_1ELi8ELi2ELi1ELi2EN4cute5tupleIJNSA_1CILi2EEENSC_ILi1EEESE_EEEEENSB_IJNSC_ILi64EEENSC_ILi128EEENSB_IJSH_EEEEEENS_10bfloat16_tESL_NSA_8TiledMMAINSA_8MMA_AtomIJNSA_20SM100_MMA_F16BF16_SSISL_SL_fLi64ELi128ELNSA_4UMMA5MajorE0ELSQ_1ELNSP_7ScaleInE0ELSR_0EEEEEENSA_6LayoutINSB_IJSE_SE_SE_EEENSB_IJNSC_ILi0EEESW_SW_EEEEENSB_IJNSA_10UnderscoreESZ_SZ_EEEEENS7_6detail27Sm100ImplicitGemmTileTraitsINSA_20SM90_TMA_LOAD_IM2COLENSA_14ComposedLayoutINSA_7SwizzleILi3ELi4ELi3EEENSA_18smem_ptr_flag_bitsILi16EEENSU_INSB_IJNSC_ILi8EEESH_EEENSB_IJSH_SE_EEEEEEEvEENS13_INSA_23SM90_TMA_LOAD_MULTICASTENS15_IS17_S19_NSU_INSB_IJSH_S1A_EEENSB_IJSE_SH_EEEEEEEvEEEENS_8epilogue10collective18CollectiveEpilogueINS1N_23Sm100TmaWarpSpecializedILi4ELi2ELi16ELb1ELb0EEEJSK_NSB_IJNSU_ISH_SE_EENSU_INSC_ILi32EEESE_EEEEESL_NSB_IJNSB_IJlllEEESE_SW_EEESL_S1X_NS1N_6fusion15FusionCallbacksIS1R_NS1Y_17LinearCombinationISL_fSL_fLNS_15FloatRoundStyleE2EEESK_S1V_JEEENSA_5SM1004TMEM4LOAD26SM100_TMEM_LOAD_16dp256b4xES14_NS15_INS16_ILi2ELi4ELi3EEES19_NSU_INSB_IJS1A_S1T_EEENSB_IJS1T_SE_EEEEEEENSA_17SM75_U32x4_LDSM_NENSA_21SM90_TMA_STORE_IM2COLES2C_NSA_17SM90_U32x4_STSM_NENSA_39AutoVectorizingCopyWithAssumedAlignmentILi128EEEEEEvvEEEEvNT_6ParamsE,"ax",@progbits
	.align	128
.text._ZN7cutlass13device_kernelINS_4conv6kernel13ConvUniversalINS1_16ConvProblemShapeILNS1_8OperatorE1ELi2EEENS1_10collective14CollectiveConvINS1_47MainloopSm100TmaUmmaWarpSpecializedImplicitGemmILS5_1ELi8ELi2ELi1ELi2EN4cute5tupleIJNSA_1CILi2EEENSC_ILi1EEESE_EEEEENSB_IJNSC_ILi64EEENSC_ILi128EEENSB_IJSH_EEEEEENS_10bfloat16_tESL_NSA_8TiledMMAINSA_8MMA_AtomIJNSA_20SM100_MMA_F16BF16_SSISL_SL_fLi64ELi128ELNSA_4UMMA5MajorE0ELSQ_1ELNSP_7ScaleInE0ELSR_0EEEEEENSA_6LayoutINSB_IJSE_SE_SE_EEENSB_IJNSC_ILi0EEESW_SW_EEEEENSB_IJNSA_10UnderscoreESZ_SZ_EEEEENS7_6detail27Sm100ImplicitGemmTileTraitsINSA_20SM90_TMA_LOAD_IM2COLENSA_14ComposedLayoutINSA_7SwizzleILi3ELi4ELi3EEENSA_18smem_ptr_flag_bitsILi16EEENSU_INSB_IJNSC_ILi8EEESH_EEENSB_IJSH_SE_EEEEEEEvEENS13_INSA_23SM90_TMA_LOAD_MULTICASTENS15_IS17_S19_NSU_INSB_IJSH_S1A_EEENSB_IJSE_SH_EEEEEEEvEEEENS_8epilogue10collective18CollectiveEpilogueINS1N_23Sm100TmaWarpSpecializedILi4ELi2ELi16ELb1ELb0EEEJSK_NSB_IJNSU_ISH_SE_EENSU_INSC_ILi32EEESE_EEEEESL_NSB_IJNSB_IJlllEEESE_SW_EEESL_S1X_NS1N_6fusion15FusionCallbacksIS1R_NS1Y_17LinearCombinationISL_fSL_fLNS_15FloatRoundStyleE2EEESK_S1V_JEEENSA_5SM1004TMEM4LOAD26SM100_TMEM_LOAD_16dp256b4xES14_NS15_INS16_ILi2ELi4ELi3EEES19_NSU_INSB_IJS1A_S1T_EEENSB_IJS1T_SE_EEEEEEENSA_17SM75_U32x4_LDSM_NENSA_21SM90_TMA_STORE_IM2COLES2C_NSA_17SM90_U32x4_STSM_NENSA_39AutoVectorizingCopyWithAssumedAlignmentILi128EEEEEEvvEEEEvNT_6ParamsE:
        .type           _ZN7cutlass13device_kernelINS_4conv6kernel13ConvUniversalINS1_16ConvProblemShapeILNS1_8OperatorE1ELi2EEENS1_10collective14CollectiveConvINS1_47MainloopSm100TmaUmmaWarpSpecializedImplicitGemmILS5_1ELi8ELi2ELi1ELi2EN4cute5tupleIJNSA_1CILi2EEENSC_ILi1EEESE_EEEEENSB_IJNSC_ILi64EEENSC_ILi128EEENSB_IJSH_EEEEEENS_10bfloat16_tESL_NSA_8TiledMMAINSA_8MMA_AtomIJNSA_20SM100_MMA_F16BF16_SSISL_SL_fLi64ELi128ELNSA_4UMMA5MajorE0ELSQ_1ELNSP_7ScaleInE0ELSR_0EEEEEENSA_6LayoutINSB_IJSE_SE_SE_EEENSB_IJNSC_ILi0EEESW_SW_EEEEENSB_IJNSA_10UnderscoreESZ_SZ_EEEEENS7_6detail27Sm100ImplicitGemmTileTraitsINSA_20SM90_TMA_LOAD_IM2COLENSA_14ComposedLayoutINSA_7SwizzleILi3ELi4ELi3EEENSA_18smem_ptr_flag_bitsILi16EEENSU_INSB_IJNSC_ILi8EEESH_EEENSB_IJSH_SE_EEEEEEEvEENS13_INSA_23SM90_TMA_LOAD_MULTICASTENS15_IS17_S19_NSU_INSB_IJSH_S1A_EEENSB_IJSE_SH_EEEEEEEvEEEENS_8epilogue10collective18CollectiveEpilogueINS1N_23Sm100TmaWarpSpecializedILi4ELi2ELi16ELb1ELb0EEEJSK_NSB_IJNSU_ISH_SE_EENSU_INSC_ILi32EEESE_EEEEESL_NSB_IJNSB_IJlllEEESE_SW_EEESL_S1X_NS1N_6fusion15FusionCallbacksIS1R_NS1Y_17LinearCombinationISL_fSL_fLNS_15FloatRoundStyleE2EEESK_S1V_JEEENSA_5SM1004TMEM4LOAD26SM100_TMEM_LOAD_16dp256b4xES14_NS15_INS16_ILi2ELi4ELi3EEES19_NSU_INSB_IJS1A_S1T_EEENSB_IJS1T_SE_EEEEEEENSA_17SM75_U32x4_LDSM_NENSA_21SM90_TMA_STORE_IM2COLES2C_NSA_17SM90_U32x4_STSM_NENSA_39AutoVectorizingCopyWithAssumedAlignmentILi128EEEEEEvvEEEEvNT_6ParamsE,@function
        .size           _ZN7cutlass13device_kernelINS_4conv6kernel13ConvUniversalINS1_16ConvProblemShapeILNS1_8OperatorE1ELi2EEENS1_10collective14CollectiveConvINS1_47MainloopSm100TmaUmmaWarpSpecializedImplicitGemmILS5_1ELi8ELi2ELi1ELi2EN4cute5tupleIJNSA_1CILi2EEENSC_ILi1EEESE_EEEEENSB_IJNSC_ILi64EEENSC_ILi128EEENSB_IJSH_EEEEEENS_10bfloat16_tESL_NSA_8TiledMMAINSA_8MMA_AtomIJNSA_20SM100_MMA_F16BF16_SSISL_SL_fLi64ELi128ELNSA_4UMMA5MajorE0ELSQ_1ELNSP_7ScaleInE0ELSR_0EEEEEENSA_6LayoutINSB_IJSE_SE_SE_EEENSB_IJNSC_ILi0EEESW_SW_EEEEENSB_IJNSA_10UnderscoreESZ_SZ_EEEEENS7_6detail27Sm100ImplicitGemmTileTraitsINSA_20SM90_TMA_LOAD_IM2COLENSA_14ComposedLayoutINSA_7SwizzleILi3ELi4ELi3EEENSA_18smem_ptr_flag_bitsILi16EEENSU_INSB_IJNSC_ILi8EEESH_EEENSB_IJSH_SE_EEEEEEEvEENS13_INSA_23SM90_TMA_LOAD_MULTICASTENS15_IS17_S19_NSU_INSB_IJSH_S1A_EEENSB_IJSE_SH_EEEEEEEvEEEENS_8epilogue10collective18CollectiveEpilogueINS1N_23Sm100TmaWarpSpecializedILi4ELi2ELi16ELb1ELb0EEEJSK_NSB_IJNSU_ISH_SE_EENSU_INSC_ILi32EEESE_EEEEESL_NSB_IJNSB_IJlllEEESE_SW_EEESL_S1X_NS1N_6fusion15FusionCallbacksIS1R_NS1Y_17LinearCombinationISL_fSL_fLNS_15FloatRoundStyleE2EEESK_S1V_JEEENSA_5SM1004TMEM4LOAD26SM100_TMEM_LOAD_16dp256b4xES14_NS15_INS16_ILi2ELi4ELi3EEES19_NSU_INSB_IJS1A_S1T_EEENSB_IJS1T_SE_EEEEEEENSA_17SM75_U32x4_LDSM_NENSA_21SM90_TMA_STORE_IM2COLES2C_NSA_17SM90_U32x4_STSM_NENSA_39AutoVectorizingCopyWithAssumedAlignmentILi128EEEEEEvvEEEEvNT_6ParamsE,(.L_x_186 - _ZN7cutlass13device_kernelINS_4conv6kernel13ConvUniversalINS1_16ConvProblemShapeILNS1_8OperatorE1ELi2EEENS1_10collective14CollectiveConvINS1_47MainloopSm100TmaUmmaWarpSpecializedImplicitGemmILS5_1ELi8ELi2ELi1ELi2EN4cute5tupleIJNSA_1CILi2EEENSC_ILi1EEESE_EEEEENSB_IJNSC_ILi64EEENSC_ILi128EEENSB_IJSH_EEEEEENS_10bfloat16_tESL_NSA_8TiledMMAINSA_8MMA_AtomIJNSA_20SM100_MMA_F16BF16_SSISL_SL_fLi64ELi128ELNSA_4UMMA5MajorE0ELSQ_1ELNSP_7ScaleInE0ELSR_0EEEEEENSA_6LayoutINSB_IJSE_SE_SE_EEENSB_IJNSC_ILi0EEESW_SW_EEEEENSB_IJNSA_10UnderscoreESZ_SZ_EEEEENS7_6detail27Sm100ImplicitGemmTileTraitsINSA_20SM90_TMA_LOAD_IM2COLENSA_14ComposedLayoutINSA_7SwizzleILi3ELi4ELi3EEENSA_18smem_ptr_flag_bitsILi16EEENSU_INSB_IJNSC_ILi8EEESH_EEENSB_IJSH_SE_EEEEEEEvEENS13_INSA_23SM90_TMA_LOAD_MULTICASTENS15_IS17_S19_NSU_INSB_IJSH_S1A_EEENSB_IJSE_SH_EEEEEEEvEEEENS_8epilogue10collective18CollectiveEpilogueINS1N_23Sm100TmaWarpSpecializedILi4ELi2ELi16ELb1ELb0EEEJSK_NSB_IJNSU_ISH_SE_EENSU_INSC_ILi32EEESE_EEEEESL_NSB_IJNSB_IJlllEEESE_SW_EEESL_S1X_NS1N_6fusion15FusionCallbacksIS1R_NS1Y_17LinearCombinationISL_fSL_fLNS_15FloatRoundStyleE2EEESK_S1V_JEEENSA_5SM1004TMEM4LOAD26SM100_TMEM_LOAD_16dp256b4xES14_NS15_INS16_ILi2ELi4ELi3EEES19_NSU_INSB_IJS1A_S1T_EEENSB_IJS1T_SE_EEEEEEENSA_17SM75_U32x4_LDSM_NENSA_21SM90_TMA_STORE_IM2COLES2C_NSA_17SM90_U32x4_STSM_NENSA_39AutoVectorizingCopyWithAssumedAlignmentILi128EEEEEEvvEEEEvNT_6ParamsE)
        .other          _ZN7cutlass13device_kernelINS_4conv6kernel13ConvUniversalINS1_16ConvProblemShapeILNS1_8OperatorE1ELi2EEENS1_10collective14CollectiveConvINS1_47MainloopSm100TmaUmmaWarpSpecializedImplicitGemmILS5_1ELi8ELi2ELi1ELi2EN4cute5tupleIJNSA_1CILi2EEENSC_ILi1EEESE_EEEEENSB_IJNSC_ILi64EEENSC_ILi128EEENSB_IJSH_EEEEEENS_10bfloat16_tESL_NSA_8TiledMMAINSA_8MMA_AtomIJNSA_20SM100_MMA_F16BF16_SSISL_SL_fLi64ELi128ELNSA_4UMMA5MajorE0ELSQ_1ELNSP_7ScaleInE0ELSR_0EEEEEENSA_6LayoutINSB_IJSE_SE_SE_EEENSB_IJNSC_ILi0EEESW_SW_EEEEENSB_IJNSA_10UnderscoreESZ_SZ_EEEEENS7_6detail27Sm100ImplicitGemmTileTraitsINSA_20SM90_TMA_LOAD_IM2COLENSA_14ComposedLayoutINSA_7SwizzleILi3ELi4ELi3EEENSA_18smem_ptr_flag_bitsILi16EEENSU_INSB_IJNSC_ILi8EEESH_EEENSB_IJSH_SE_EEEEEEEvEENS13_INSA_23SM90_TMA_LOAD_MULTICASTENS15_IS17_S19_NSU_INSB_IJSH_S1A_EEENSB_IJSE_SH_EEEEEEEvEEEENS_8epilogue10collective18CollectiveEpilogueINS1N_23Sm100TmaWarpSpecializedILi4ELi2ELi16ELb1ELb0EEEJSK_NSB_IJNSU_ISH_SE_EENSU_INSC_ILi32EEESE_EEEEESL_NSB_IJNSB_IJlllEEESE_SW_EEESL_S1X_NS1N_6fusion15FusionCallbacksIS1R_NS1Y_17LinearCombinationISL_fSL_fLNS_15FloatRoundStyleE2EEESK_S1V_JEEENSA_5SM1004TMEM4LOAD26SM100_TMEM_LOAD_16dp256b4xES14_NS15_INS16_ILi2ELi4ELi3EEES19_NSU_INSB_IJS1A_S1T_EEENSB_IJS1T_SE_EEEEEEENSA_17SM75_U32x4_LDSM_NENSA_21SM90_TMA_STORE_IM2COLES2C_NSA_17SM90_U32x4_STSM_NENSA_39AutoVectorizingCopyWithAssumedAlignmentILi128EEEEEEvvEEEEvNT_6ParamsE,@"STO_CUDA_ENTRY STV_DEFAULT"
_ZN7cutlass13device_kernelINS_4conv6kernel13ConvUniversalINS1_16ConvProblemShapeILNS1_8OperatorE1ELi2EEENS1_10collective14CollectiveConvINS1_47MainloopSm100TmaUmmaWarpSpecializedImplicitGemmILS5_1ELi8ELi2ELi1ELi2EN4cute5tupleIJNSA_1CILi2EEENSC_ILi1EEESE_EEEEENSB_IJNSC_ILi64EEENSC_ILi128EEENSB_IJSH_EEEEEENS_10bfloat16_tESL_NSA_8TiledMMAINSA_8MMA_AtomIJNSA_20SM100_MMA_F16BF16_SSISL_SL_fLi64ELi128ELNSA_4UMMA5MajorE0ELSQ_1ELNSP_7ScaleInE0ELSR_0EEEEEENSA_6LayoutINSB_IJSE_SE_SE_EEENSB_IJNSC_ILi0EEESW_SW_EEEEENSB_IJNSA_10UnderscoreESZ_SZ_EEEEENS7_6detail27Sm100ImplicitGemmTileTraitsINSA_20SM90_TMA_LOAD_IM2COLENSA_14ComposedLayoutINSA_7SwizzleILi3ELi4ELi3EEENSA_18smem_ptr_flag_bitsILi16EEENSU_INSB_IJNSC_ILi8EEESH_EEENSB_IJSH_SE_EEEEEEEvEENS13_INSA_23SM90_TMA_LOAD_MULTICASTENS15_IS17_S19_NSU_INSB_IJSH_S1A_EEENSB_IJSE_SH_EEEEEEEvEEEENS_8epilogue10collective18CollectiveEpilogueINS1N_23Sm100TmaWarpSpecializedILi4ELi2ELi16ELb1ELb0EEEJSK_NSB_IJNSU_ISH_SE_EENSU_INSC_ILi32EEESE_EEEEESL_NSB_IJNSB_IJlllEEESE_SW_EEESL_S1X_NS1N_6fusion15FusionCallbacksIS1R_NS1Y_17LinearCombinationISL_fSL_fLNS_15FloatRoundStyleE2EEESK_S1V_JEEENSA_5SM1004TMEM4LOAD26SM100_TMEM_LOAD_16dp256b4xES14_NS15_INS16_ILi2ELi4ELi3EEES19_NSU_INSB_IJS1A_S1T_EEENSB_IJS1T_SE_EEEEEEENSA_17SM75_U32x4_LDSM_NENSA_21SM90_TMA_STORE_IM2COLES2C_NSA_17SM90_U32x4_STSM_NENSA_39AutoVectorizingCopyWithAssumedAlignmentILi128EEEEEEvvEEEEvNT_6ParamsE:
[----:B------:R-:W1:Y:S01]  /*0000*/  LDC R1, c[0x0][0x37c] ;  /* 0x0000df00ff017b82 */ /* 0x000e620000000800 */
[----:B------:R-:W2:Y:S01]  /*0010*/  S2R R72, SR_TID.X ;  /* 0x0000000000487919 */ /* 0x000ea20000002100 */
[----:B------:R-:W3:Y:S01]  /*0020*/  LDCU.64 UR6, c[0x0][0x890] ;  /* 0x00011200ff0677ac */ /* 0x000ee20008000a00 */
[----:B-1----:R-:W-:Y:S01]  /*0030*/  VIADD R1, R1, 0xfffffff8 ;  /* 0xfffffff801017836 */ /* 0x002fe20000000000 */
[----:B------:R-:W-:Y:S02]  /*0040*/  PRMT R63, RZ, 0x7610, R63 ;  /* 0x00007610ff3f7816 */ /* 0x000fe4000000003f */
[----:B------:R-:W-:Y:S01]  /*0050*/  ELECT P5, URZ, PT ;  /* 0x0000000000ff782f */ /* 0x000fe200038a0000 */
[----:B------:R-:W1:Y:S01]  /*0060*/  LDCU.64 UR48, c[0x0][0x358] ;  /* 0x00006b00ff3077ac */ /* 0x000e620008000a00 */
[----:B---3--:R-:W-:-:S04]  /*0070*/  UISETP.NE.U32.AND UP0, UPT, UR6, URZ, UPT ;  /* 0x000000ff0600728c */ /* 0x008fc8000bf05070 */
[----:B------:R-:W-:Y:S01]  /*0080*/  UISETP.NE.AND.EX UP0, UPT, UR7, URZ, UPT, UP0 ;  /* 0x000000ff0700728c */ /* 0x000fe2000bf05300 */
[----:B--2---:R-:W-:-:S05]  /*0090*/  SHF.R.U32.HI R73, RZ, 0x5, R72 ;  /* 0x00000005ff497819 */ /* 0x004fca0000011648 */
[----:B------:R-:W2:Y:S02]  /*00a0*/  SHFL.IDX PT, R0, R73, RZ, 0x1f ;  /* 0x00001fff49007589 */ /* 0x000ea400000e0000 */
[----:B--2---:R-:W-:Y:S01]  /*00b0*/  R2UR UR4, R0 ;  /* 0x00000000000472ca */ /* 0x004fe200000e0000 */
[----:B-1----:R-:W-:-:S14]  /*00c0*/  BRA.U UP0, `(.L_x_0) ;  /* 0x00000001002c7547 */ /* 0x002fdc000b800000 */
[----:B------:R-:W1:Y:S02]  /*00d0*/  LDCU.64 UR8, c[0x0][0x888] ;  /* 0x00011100ff0877ac */ /* 0x000e640008000a00 */
[----:B-1----:R-:W-:-:S04]  /*00e0*/  UISETP.NE.U32.AND UP0, UPT, UR8, URZ, UPT ;  /* 0x000000ff0800728c */ /* 0x002fc8000bf05070 */
[----:B------:R-:W-:-:S09]  /*00f0*/  UISETP.NE.AND.EX UP0, UPT, UR9, URZ, UPT, UP0 ;  /* 0x000000ff0900728c */ /* 0x000fd2000bf05300 */
[----:B------:R-:W-:Y:S05]  /*0100*/  BRA.U !UP0, `(.L_x_1) ;  /* 0x0000000108107547 */ /* 0x000fea000b800000 */
[----:B------:R-:W1:Y:S02]  /*0110*/  LDC.64 R2, c[0x0][0x888] ;  /* 0x00022200ff027b82 */ /* 0x000e640000000a00 */
[----:B-1----:R1:W5:Y:S01]  /*0120*/  LDG.E R35, desc[UR48][R2.64] ;  /* 0x0000003002237981 */ /* 0x002362000c1e1900 */
[----:B------:R-:W-:Y:S01]  /*0130*/  HFMA2 R63, -RZ, RZ, 0, 5.9604644775390625e-08 ;  /* 0x00000001ff3f7431 */ /* 0x000fe200000001ff */
[----:B------:R-:W-:Y:S05]  /*0140*/  BRA `(.L_x_0) ;  /* 0x00000000000c7947 */ /* 0x000fea0003800000 */
.L_x_1:
[----:B------:R-:W1:Y:S01]  /*0150*/  LDCU UR5, c[0x0][0x880] ;  /* 0x00011000ff0577ac */ /* 0x000e620008000800 */
[----:B------:R-:W-:Y:S01]  /*0160*/  HFMA2 R63, -RZ, RZ, 0, 5.9604644775390625e-08 ;  /* 0x00000001ff3f7431 */ /* 0x000fe200000001ff */
[----:B-1----:R-:W-:Y:S02]  /*0170*/  MOV R35, UR5 ;  /* 0x0000000500237c02 */ /* 0x002fe40008000f00 */
.L_x_0:
[----:B------:R-:W2:Y:S02]  /*0180*/  LDCU.64 UR8, c[0x0][0x8b0] ;  /* 0x00011600ff0877ac */ /* 0x000ea40008000a00 */
[----:B--2---:R-:W-:-:S04]  /*0190*/  UISETP.NE.U32.AND UP0, UPT, UR8, URZ, UPT ;  /* 0x000000ff0800728c */ /* 0x004fc8000bf05070 */
[----:B------:R-:W-:-:S09]  /*01a0*/  UISETP.NE.AND.EX UP0, UPT, UR9, URZ, UPT, UP0 ;  /* 0x000000ff0900728c */ /* 0x000fd2000bf05300 */
[----:B------:R-:W-:Y:S05]  /*01b0*/  BRA.U UP0, `(.L_x_2) ;  /* 0x0000000100247547 */ /* 0x000fea000b800000 */
[----:B------:R-:W2:Y:S02]  /*01c0*/  LDCU.64 UR8, c[0x0][0x8a8] ;  /* 0x00011500ff0877ac */ /* 0x000ea40008000a00 */
[----:B--2---:R-:W-:-:S04]  /*01d0*/  UISETP.NE.U32.AND UP0, UPT, UR8, URZ, UPT ;  /* 0x000000ff0800728c */ /* 0x004fc8000bf05070 */
[----:B------:R-:W-:-:S09]  /*01e0*/  UISETP.NE.AND.EX UP0, UPT, UR9, URZ, UPT, UP0 ;  /* 0x000000ff0900728c */ /* 0x000fd2000bf05300 */
[----:B------:R-:W-:Y:S05]  /*01f0*/  BRA.U !UP0, `(.L_x_3) ;  /* 0x00000001080c7547 */ /* 0x000fea000b800000 */
[----:B-1----:R-:W1:Y:S02]  /*0200*/  LDC.64 R2, c[0x0][0x8a8] ;  /* 0x00022a00ff027b82 */ /* 0x002e640000000a00 */
[----:B-1----:R2:W5:Y:S01]  /*0210*/  LDG.E R33, desc[UR48][R2.64] ;  /* 0x0000003002217981 */ /* 0x002562000c1e1900 */
[----:B------:R-:W-:Y:S05]  /*0220*/  BRA `(.L_x_2) ;  /* 0x0000000000087947 */ /* 0x000fea0003800000 */
.L_x_3:
[----:B------:R-:W2:Y:S02]  /*0230*/  LDCU UR5, c[0x0][0x8a0] ;  /* 0x00011400ff0577ac */ /* 0x000ea40008000800 */
[----:B--2---:R-:W-:Y:S02]  /*0240*/  MOV R33, UR5 ;  /* 0x0000000500217c02 */ /* 0x004fe40008000f00 */
.L_x_2:
[----:B------:R-:W-:Y:S01]  /*0250*/  IMAD.U32 R0, RZ, RZ, UR4 ;  /* 0x00000004ff007e24 */ /* 0x000fe2000f8e00ff */
[----:B------:R-:W-:Y:S04]  /*0260*/  BSSY.RECONVERGENT B0, `(.L_x_4) ;  /* 0x000000c000007945 */ /* 0x000fe80003800200 */
[C---:B------:R-:W-:Y:S02]  /*0270*/  ISETP.NE.OR P1, PT, R0.reuse, 0x1, !P5 ;  /* 0x000000010000780c */ /* 0x040fe40006f25670 */
[----:B------:R-:W-:-:S11]  /*0280*/  ISETP.NE.OR P0, PT, R0, 0x3, !P5 ;  /* 0x000000030000780c */ /* 0x000fd60006f05670 */
[----:B------:R-:W-:Y:S05]  /*0290*/  @P1 BRA `(.L_x_5) ;  /* 0x0000000000201947 */ /* 0x000fea0003800000 */
[----:B------:R-:W3:Y:S02]  /*02a0*/  LDCU.64 UR8, c[0x0][0x348] ;  /* 0x00006900ff0877ac */ /* 0x000ee40008000a00 */
[----:B---3--:R-:W-:Y:S02]  /*02b0*/  UIADD3 UR10, UP1, UPT, UR8, 0x80, URZ ;  /* 0x00000080080a7890 */ /* 0x008fe4000ff3e0ff */
[----:B------:R-:W-:Y:S02]  /*02c0*/  UIADD3 UR8, UP0, UPT, UR8, 0x180, URZ ;  /* 0x0000018008087890 */ /* 0x000fe4000ff1e0ff */
[----:B------:R-:W-:Y:S02]  /*02d0*/  UIADD3.X UR11, UPT, UPT, URZ, UR9, URZ, UP1, !UPT ;  /* 0x00000009ff0b7290 */ /* 0x000fe40008ffe4ff */
[----:B------:R-:W-:-:S07]  /*02e0*/  UIADD3.X UR9, UPT, UPT, URZ, UR9, URZ, UP0, !UPT ;  /* 0x00000009ff097290 */ /* 0x000fce00087fe4ff */
[----:B------:R3:W-:Y:S02]  /*02f0*/  UTMACCTL.PF [UR10] ;  /* 0x000000000a0079b9 */ /* 0x0007e40008040000 */
[----:B------:R3:W-:Y:S02]  /*0300*/  UTMACCTL.PF [UR8] ;  /* 0x00000000080079b9 */ /* 0x0007e40008040000 */
[----:B---3--:R-:W-:Y:S01]  /*0310*/  NOP ;  /* 0x0000000000007918 */ /* 0x008fe20000000000 */
.L_x_5:
[----:B------:R-:W-:Y:S05]  /*0320*/  BSYNC.RECONVERGENT B0 ;  /* 0x0000000000007941 */ /* 0x000fea0003800200 */
.L_x_4:
[----:B------:R-:W-:Y:S04]  /*0330*/  BSSY.RECONVERGENT B0, `(.L_x_6) ;  /* 0x000000a000007945 */ /* 0x000fe80003800200 */
        /* <DEDUP_REMOVED lines=9> */
.L_x_7:
[----:B------:R-:W-:Y:S05]  /*03d0*/  BSYNC.RECONVERGENT B0 ;  /* 0x0000000000007941 */ /* 0x000fea0003800200 */
.L_x_6:
[----:B------:R-:W3:Y:S01]  /*03e0*/  LDCU.64 UR8, c[0x0][0x888] ;  /* 0x00011100ff0877ac */ /* 0x000ee20008000a00 */
[----:B------:R-:W-:Y:S02]  /*03f0*/  UISETP.EQ.U32.AND UP1, UPT, UR6, URZ, UPT ;  /* 0x000000ff0600728c */ /* 0x000fe4000bf22070 */
[----:B------:R-:W-:Y:S02]  /*0400*/  UPLOP3.LUT UP6, UPT, UPT, UPT, UPT, 0x80, 0x8 ;  /* 0x000000000008789c */ /* 0x000fe40003fcf070 */
[----:B---3--:R-:W-:-:S04]  /*0410*/  UISETP.NE.U32.AND UP0, UPT, UR8, URZ, UPT ;  /* 0x000000ff0800728c */ /* 0x008fc8000bf05070 */
[----:B------:R-:W-:-:S04]  /*0420*/  UISETP.NE.AND.EX UP0, UPT, UR9, URZ, UPT, UP0 ;  /* 0x000000ff0900728c */ /* 0x000fc8000bf05300 */
[----:B------:R-:W-:-:S04]  /*0430*/  UISETP.EQ.OR.EX UP2, UPT, UR7, URZ, !UP0, UP1 ;  /* 0x000000ff0700728c */ /* 0x000fc8000c742710 */
[----:B------:R-:W-:-:S05]  /*0440*/  UP2UR UR53, UPR, URZ, 0x4 ;  /* 0x00000004ff357883 */ /* 0x000fca0008000000 */
[----:B------:R-:W-:Y:S07]  /*0450*/  BRA.U !UP2, `(.L_x_8) ;  /* 0x000000010a207547 */ /* 0x000fee000b800000 */
[----:B------:R-:W-:Y:S01]  /*0460*/  UISETP.NE.U32.AND UP2, UPT, UR6, URZ, UPT ;  /* 0x000000ff0600728c */ /* 0x000fe2000bf45070 */
[----:B-----5:R-:W-:Y:S01]  /*0470*/  FSETP.NEU.AND P0, PT, R35, RZ, PT ;  /* 0x000000ff2300720b */ /* 0x020fe20003f0d000 */
[----:B------:R-:W-:Y:S02]  /*0480*/  USEL UR5, URZ, 0xffffffff, UP0 ;  /* 0xffffffffff057887 */ /* 0x000fe40008000000 */
[----:B------:R-:W-:-:S10]  /*0490*/  UISETP.NE.AND.EX UP2, UPT, UR7, URZ, UPT, UP2 ;  /* 0x000000ff0700728c */ /* 0x000fd4000bf45320 */
[----:B------:R-:W-:Y:S01]  /*04a0*/  VOTEU.ANY UP1, P0 ;  /* 0x0000000000ff7886 */ /* 0x000fe20000020100 */
[----:B------:R-:W-:-:S04]  /*04b0*/  @!UP2 USEL UR5, URZ, 0xffffffff, UP1 ;  /* 0xffffffffff05a887 */ /* 0x000fc80008800000 */
[----:B------:R-:W-:-:S04]  /*04c0*/  ULOP3.LUT UR5, UR5, 0x1, URZ, 0xc0, !UPT ;  /* 0x0000000105057892 */ /* 0x000fc8000f8ec0ff */
[----:B------:R-:W-:-:S11]  /*04d0*/  UISETP.NE.U32.AND UP6, UPT, UR5, 0x1, UPT ;  /* 0x000000010500788c */ /* 0x000fd6000bfc5070 */
.L_x_8:
[----:B-12---:R-:W1:Y:S02]  /*04e0*/  SHFL.IDX PT, R2, R73, RZ, 0x1f ;  /* 0x00001fff49027589 */ /* 0x006e6400000e0000 */
[----:B-1----:R-:W-:-:S13]  /*04f0*/  ISETP.NE.AND P0, PT, R2, RZ, PT ;  /* 0x000000ff0200720c */ /* 0x002fda0003f05270 */
[----:B------:R-:W-:Y:S05]  /*0500*/  @P0 BRA `(.L_x_9) ;  /* 0x0000000000840947 */ /* 0x000fea0003800000 */
[----:B------:R-:W-:Y:S01]  /*0510*/  ELECT P0, URZ, PT ;  /* 0x0000000000ff782f */ /* 0x000fe20003800000 */
[----:B------:R-:W-:-:S12]  /*0520*/  BSSY.RECONVERGENT B0, `(.L_x_9) ;  /* 0x000001f000007945 */ /* 0x000fd80003800200 */
[----:B------:R-:W-:Y:S05]  /*0530*/  @!P0 BRA `(.L_x_10) ;  /* 0x0000000000748947 */ /* 0x000fea0003800000 */
[----:B------:R-:W1:Y:S01]  /*0540*/  S2UR UR7, SR_CgaCtaId ;  /* 0x00000000000779c3 */ /* 0x000e620000008800 */
[----:B------:R-:W-:Y:S01]  /*0550*/  UMOV UR8, 0x400 ;  /* 0x0000040000087882 */ /* 0x000fe20000000000 */
[----:B------:R-:W-:Y:S01]  /*0560*/  UMOV UR6, 0x1 ;  /* 0x0000000100067882 */ /* 0x000fe20000000000 */
[----:B------:R-:W-:Y:S02]  /*0570*/  UMOV UR5, 0x2 ;  /* 0x0000000200057882 */ /* 0x000fe40000000000 */
[----:B------:R-:W-:-:S04]  /*0580*/  UIADD3 UR10, UPT, UPT, -UR5, 0x100000, URZ ;  /* 0x00100000050a7890 */ /* 0x000fc8000fffe1ff */
[----:B------:R-:W-:Y:S02]  /*0590*/  USHF.L.U32 UR11, UR10, 0xb, URZ ;  /* 0x0000000b0a0b7899 */ /* 0x000fe400080006ff */
[----:B------:R-:W-:Y:S02]  /*05a0*/  USHF.L.U32 UR10, UR10, 0x1, URZ ;  /* 0x000000010a0a7899 */ /* 0x000fe400080006ff */
[----:B-1----:R-:W-:Y:S02]  /*05b0*/  ULEA UR7, UR7, UR8, 0x18 ;  /* 0x0000000807077291 */ /* 0x002fe4000f8ec0ff */
[----:B------:R-:W-:-:S04]  /*05c0*/  UIADD3 UR8, UPT, UPT, -UR6, 0x100000, URZ ;  /* 0x0010000006087890 */ /* 0x000fc8000fffe1ff */
[----:B------:R-:W-:Y:S02]  /*05d0*/  USHF.L.U32 UR9, UR8, 0xb, URZ ;  /* 0x0000000b08097899 */ /* 0x000fe400080006ff */
[----:B------:R-:W-:Y:S01]  /*05e0*/  USHF.L.U32 UR8, UR8, 0x1, URZ ;  /* 0x0000000108087899 */ /* 0x000fe200080006ff */
[----:B------:R-:W1:Y:S11]  /*05f0*/  FENCE.VIEW.ASYNC.S ;  /* 0x00000000000073c6 */ /* 0x000e760000000000 */
[----:B-1----:R1:W2:Y:S01]  /*0600*/  SYNCS.EXCH.64 URZ, [UR7], UR8 ;  /* 0x0000000807ff75b2 */ /* 0x0022a20008000100 */
[----:B------:R1:W3:Y:S01]  /*0610*/  SYNCS.EXCH.64 URZ, [UR7+0x40], UR10 ;  /* 0x0000400a07ff75b2 */ /* 0x0002e20008000100 */
[----:B------:R1:W4:Y:S01]  /*0620*/  SYNCS.EXCH.64 URZ, [UR7+0x8], UR8 ;  /* 0x0000080807ff75b2 */ /* 0x0003220008000100 */
[----:B------:R1:W1:Y:S01]  /*0630*/  SYNCS.EXCH.64 URZ, [UR7+0x48], UR10 ;  /* 0x0000480a07ff75b2 */ /* 0x0002620008000100 */
        /* <DEDUP_REMOVED lines=12> */
[----:B------:R-:W-:Y:S01]  /*0700*/  NOP ;  /* 0x0000000000007918 */ /* 0x000fe20000000000 */
.L_x_10:
[----:B-1----:R-:W-:Y:S05]  /*0710*/  BSYNC.RECONVERGENT B0 ;  /* 0x0000000000007941 */ /* 0x002fea0003800200 */
.L_x_9:
[----:B------:R-:W1:Y:S01]  /*0720*/  SHFL.IDX PT, R2, R73, RZ, 0x1f ;  /* 0x00001fff49027589 */ /* 0x000e6200000e0000 */
[----:B------:R-:W-:Y:S01]  /*0730*/  NOP ;  /* 0x0000000000007918 */ /* 0x000fe20000000000 */
[----:B-1----:R-:W-:-:S13]  /*0740*/  ISETP.NE.AND P0, PT, R2, 0x1, PT ;  /* 0x000000010200780c */ /* 0x002fda0003f05270 */
[----:B------:R-:W-:Y:S05]  /*0750*/  @P0 BRA `(.L_x_11) ;  /* 0x0000000000580947 */ /* 0x000fea0003800000 */
[----:B------:R-:W1:Y:S01]  /*0760*/  S2UR UR7, SR_CgaCtaId ;  /* 0x00000000000779c3 */ /* 0x000e620000008800 */
[----:B------:R-:W-:Y:S01]  /*0770*/  UMOV UR8, 0x400 ;  /* 0x0000040000087882 */ /* 0x000fe20000000000 */
[----:B------:R-:W-:Y:S01]  /*0780*/  UMOV UR6, 0x20 ;  /* 0x0000002000067882 */ /* 0x000fe20000000000 */
[----:B------:R-:W-:Y:S01]  /*0790*/  UMOV UR5, 0x80 ;  /* 0x0000008000057882 */ /* 0x000fe20000000000 */
[----:B------:R-:W-:Y:S01]  /*07a0*/  ELECT P0, URZ, PT ;  /* 0x0000000000ff782f */ /* 0x000fe20003800000 */
        /* <DEDUP_REMOVED lines=8> */
[----:B-1----:R1:W1:Y:S01]  /*0830*/  SYNCS.EXCH.64 URZ, [UR7+0x80], UR8 ;  /* 0x0000800807ff75b2 */ /* 0x0022620008000100 */
        /* <DEDUP_REMOVED lines=8> */
.L_x_11:
[----:B------:R-:W2:Y:S01]  /*08c0*/  SHFL.IDX PT, R2, R73, RZ, 0x1f ;  /* 0x00001fff49027589 */ /* 0x000ea200000e0000 */
[----:B------:R-:W-:Y:S01]  /*08d0*/  NOP ;  /* 0x0000000000007918 */ /* 0x000fe20000000000 */
[----:B--2---:R-:W-:-:S13]  /*08e0*/  ISETP.NE.AND P0, PT, R2, 0x3, PT ;  /* 0x000000030200780c */ /* 0x004fda0003f05270 */
[----:B------:R-:W-:Y:S05]  /*08f0*/  @P0 BRA `(.L_x_12) ;  /* 0x0000000000300947 */ /* 0x000fea0003800000 */
[----:B------:R-:W2:Y:S01]  /*0900*/  S2UR UR6, SR_CgaCtaId ;  /* 0x00000000000679c3 */ /* 0x000ea20000008800 */
[----:B-1----:R-:W-:Y:S01]  /*0910*/  UMOV UR7, 0x400 ;  /* 0x0000040000077882 */ /* 0x002fe20000000000 */
[----:B------:R-:W-:Y:S01]  /*0920*/  UMOV UR5, 0x20 ;  /* 0x0000002000057882 */ /* 0x000fe20000000000 */
[----:B------:R-:W-:Y:S01]  /*0930*/  ELECT P0, URZ, PT ;  /* 0x0000000000ff782f */ /* 0x000fe20003800000 */
[----:B------:R-:W-:-:S04]  /*0940*/  UIADD3 UR8, UPT, UPT, -UR5, 0x100000, URZ ;  /* 0x0010000005087890 */ /* 0x000fc8000fffe1ff */
[----:B------:R-:W-:Y:S02]  /*0950*/  USHF.L.U32 UR9, UR8, 0xb, URZ ;  /* 0x0000000b08097899 */ /* 0x000fe400080006ff */
[----:B------:R-:W-:Y:S02]  /*0960*/  USHF.L.U32 UR8, UR8, 0x1, URZ ;  /* 0x0000000108087899 */ /* 0x000fe400080006ff */
[----:B--2---:R-:W-:Y:S01]  /*0970*/  ULEA UR6, UR6, UR7, 0x18 ;  /* 0x0000000706067291 */ /* 0x004fe2000f8ec0ff */
[----:B------:R-:W1:Y:S11]  /*0980*/  FENCE.VIEW.ASYNC.S ;  /* 0x00000000000073c6 */ /* 0x000e760000000000 */
[----:B-1----:R2:W1:Y:S01]  /*0990*/  SYNCS.EXCH.64 URZ, [UR6+0xc0], UR8 ;  /* 0x0000c00806ff75b2 */ /* 0x0024620008000100 */
[----:B------:R2:W1:Y:S02]  /*09a0*/  SYNCS.EXCH.64 URZ, [UR6+0xc8], UR8 ;  /* 0x0000c80806ff75b2 */ /* 0x0004640008000100 */
[----:B--2---:R-:W-:Y:S01]  /*09b0*/  NOP ;  /* 0x0000000000007918 */ /* 0x004fe20000000000 */
.L_x_12:
[----:B------:R-:W2:Y:S01]  /*09c0*/  SHFL.IDX PT, R2, R73, RZ, 0x1f ;  /* 0x00001fff49027589 */ /* 0x000ea200000e0000 */
[----:B------:R-:W-:Y:S01]  /*09d0*/  NOP ;  /* 0x0000000000007918 */ /* 0x000fe20000000000 */
[----:B--2---:R-:W-:-:S13]  /*09e0*/  ISETP.NE.AND P0, PT, R2, 0x4, PT ;  /* 0x000000040200780c */ /* 0x004fda0003f05270 */
[----:B------:R-:W-:Y:S05]  /*09f0*/  @P0 BRA `(.L_x_13) ;  /* 0x0000000000440947 */ /* 0x000fea0003800000 */
[----:B------:R-:W2:Y:S01]  /*0a00*/  S2UR UR6, SR_CgaCtaId ;  /* 0x00000000000679c3 */ /* 0x000ea20000008800 */
[----:B-1----:R-:W-:Y:S01]  /*0a10*/  UMOV UR8, 0x1e0 ;  /* 0x000001e000087882 */ /* 0x002fe20000000000 */
[----:B------:R-:W-:Y:S01]  /*0a20*/  UMOV UR7, 0x400 ;  /* 0x0000040000077882 */ /* 0x000fe20000000000 */
[----:B------:R-:W-:Y:S01]  /*0a30*/  USEL UR8, UR8, 0x1a0, UP6 ;  /* 0x000001a008087887 */ /* 0x000fe2000b000000 */
[----:B------:R-:W-:Y:S01]  /*0a40*/  UMOV UR5, 0x1 ;  /* 0x0000000100057882 */ /* 0x000fe20000000000 */
[----:B------:R-:W-:Y:S01]  /*0a50*/  ELECT P0, URZ, PT ;  /* 0x0000000000ff782f */ /* 0x000fe20003800000 */
[----:B------:R-:W-:-:S04]  /*0a60*/  UIADD3 UR10, UPT, UPT, -UR5, 0x100000, URZ ;  /* 0x00100000050a7890 */ /* 0x000fc8000fffe1ff */
[----:B------:R-:W-:Y:S02]  /*0a70*/  USHF.L.U32 UR11, UR10, 0xb, URZ ;  /* 0x0000000b0a0b7899 */ /* 0x000fe400080006ff */
[----:B------:R-:W-:Y:S02]  /*0a80*/  USHF.L.U32 UR10, UR10, 0x1, URZ ;  /* 0x000000010a0a7899 */ /* 0x000fe400080006ff */
        /* <DEDUP_REMOVED lines=8> */
.L_x_13:
[----:B------:R-:W2:Y:S01]  /*0b10*/  SHFL.IDX PT, R2, R73, RZ, 0x1f ;  /* 0x00001fff49027589 */ /* 0x000ea200000e0000 */
[----:B------:R-:W1:Y:S01]  /*0b20*/  S2UR UR45, SR_CgaCtaId ;  /* 0x00000000002d79c3 */ /* 0x000e620000008800 */
[----:B------:R-:W-:Y:S01]  /*0b30*/  NOP ;  /* 0x0000000000007918 */ /* 0x000fe20000000000 */
[----:B--2---:R-:W-:-:S13]  /*0b40*/  ISETP.NE.AND P0, PT, R2, 0x5, PT ;  /* 0x000000050200780c */ /* 0x004fda0003f05270 */
[----:B-1----:R-:W-:Y:S05]  /*0b50*/  @P0 BRA `(.L_x_14) ;  /* 0x0000000000440947 */ /* 0x002fea0003800000 */
[----:B------:R-:W-:Y:S01]  /*0b60*/  UMOV UR7, 0x400 ;  /* 0x0000040000077882 */ /* 0x000fe20000000000 */
[----:B------:R-:W-:Y:S01]  /*0b70*/  UMOV UR6, 0x1 ;  /* 0x0000000100067882 */ /* 0x000fe20000000000 */
[----:B------:R-:W-:Y:S01]  /*0b80*/  UMOV UR5, 0x80 ;  /* 0x0000008000057882 */ /* 0x000fe20000000000 */
[----:B------:R-:W-:Y:S02]  /*0b90*/  ULEA UR7, UR45, UR7, 0x18 ;  /* 0x000000072d077291 */ /* 0x000fe4000f8ec0ff */
[----:B------:R-:W-:-:S04]  /*0ba0*/  UIADD3 UR8, UPT, UPT, -UR6, 0x100000, URZ ;  /* 0x0010000006087890 */ /* 0x000fc8000fffe1ff */
[----:B------:R-:W-:Y:S02]  /*0bb0*/  USHF.L.U32 UR9, UR8, 0xb, URZ ;  /* 0x0000000b08097899 */ /* 0x000fe400080006ff */
[----:B------:R-:W-:Y:S02]  /*0bc0*/  USHF.L.U32 UR8, UR8, 0x1, URZ ;  /* 0x0000000108087899 */ /* 0x000fe400080006ff */
[----:B------:R-:W-:-:S04]  /*0bd0*/  UIADD3 UR10, UPT, UPT, -UR5, 0x100000, URZ ;  /* 0x00100000050a7890 */ /* 0x000fc8000fffe1ff */
[----:B------:R-:W-:Y:S02]  /*0be0*/  USHF.L.U32 UR11, UR10, 0xb, URZ ;  /* 0x0000000b0a0b7899 */ /* 0x000fe400080006ff */
[----:B------:R-:W-:Y:S01]  /*0bf0*/  USHF.L.U32 UR10, UR10, 0x1, URZ ;  /* 0x000000010a0a7899 */ /* 0x000fe200080006ff */
[----:B------:R-:W-:Y:S01]  /*0c00*/  ELECT P0, URZ, PT ;  /* 0x0000000000ff782f */ /* 0x000fe20003800000 */
[----:B------:R-:W1:Y:S02]  /*0c10*/  FENCE.VIEW.ASYNC.S ;  /* 0x00000000000073c6 */ /* 0x000e640000000000 */
[----:B-1----:R1:W2:Y:S08]  /*0c20*/  SYNCS.EXCH.64 URZ, [UR7+0xe0], UR8 ;  /* 0x0000e00807ff75b2 */ /* 0x0022b00008000100 */
[----:B------:R1:W1:Y:S01]  /*0c30*/  SYNCS.EXCH.64 URZ, [UR7+0xf0], UR10 ;  /* 0x0000f00a07ff75b2 */ /* 0x0002620008000100 */
[----:B------:R1:W1:Y:S01]  /*0c40*/  SYNCS.EXCH.64 URZ, [UR7+0xe8], UR8 ;  /* 0x0000e80807ff75b2 */ /* 0x0002620008000100 */
[----:B------:R1:W1:Y:S01]  /*0c50*/  SYNCS.EXCH.64 URZ, [UR7+0xf8], UR10 ;  /* 0x0000f80a07ff75b2 */ /* 0x0002620008000100 */
[----:B------:R-:W-:Y:S01]  /*0c60*/  NOP ;  /* 0x0000000000007918 */ /* 0x000fe20000000000 */
.L_x_14:
[----:B------:R-:W3:Y:S01]  /*0c70*/  LDCU UR5, c[0x0][0x36c] ;  /* 0x00006d80ff0577ac */ /* 0x000ee20008000800 */
[----:B------:R-:W-:Y:S01]  /*0c80*/  ISETP.NE.OR P5, PT, R0, 0x2, !P5 ;  /* 0x000000020000780c */ /* 0x000fe20006fa5670 */
[----:B------:R-:W-:Y:S01]  /*0c90*/  NOP ;  /* 0x0000000000007918 */ /* 0x000fe20000000000 */
[----:B------:R-:W-:Y:S01]  /*0ca0*/  LOP3.LUT R8, R72, 0x1f, RZ, 0xc0, !PT ;  /* 0x0000001f48087812 */ /* 0x000fe200078ec0ff */
[----:B------:R-:W-:Y:S02]  /*0cb0*/  UISETP.NE.AND UP5, UPT, UR4, 0x2, UPT ;  /* 0x000000020400788c */ /* 0x000fe4000bfa5270 */
[----:B------:R-:W-:Y:S02]  /*0cc0*/  UISETP.NE.AND UP4, UPT, UR4, URZ, UPT ;  /* 0x000000ff0400728c */ /* 0x000fe4000bf85270 */
[----:B---3--:R-:W-:-:S09]  /*0cd0*/  UISETP.EQ.U32.AND UP1, UPT, UR5, 0x1, UPT ;  /* 0x000000010500788c */ /* 0x008fd2000bf22070 */
[----:B------:R-:W-:Y:S05]  /*0ce0*/  BRA.U !UP1, `(.L_x_15) ;  /* 0x0000000109087547 */ /* 0x000fea000b800000 */
[----:B-12-4-:R-:W-:Y:S01]  /*0cf0*/  UCGABAR_ARV ;  /* 0x00000000000079c7 */ /* 0x016fe20008000000 */
[----:B------:R-:W-:Y:S05]  /*0d00*/  BRA `(.L_x_16) ;  /* 0x0000000000047947 */ /* 0x000fea0003800000 */
.L_x_15:
[----:B-12-4-:R-:W-:Y:S01]  /*0d10*/  NOP ;  /* 0x0000000000007918 */ /* 0x016fe20000000000 */
.L_x_16:
[----:B------:R-:W1:Y:S01]  /*0d20*/  S2R R16, SR_CTAID.Y ;  /* 0x0000000000107919 */ /* 0x000e620000002600 */
[----:B------:R-:W2:Y:S01]  /*0d30*/  S2UR UR6, SR_CTAID.X ;  /* 0x00000000000679c3 */ /* 0x000ea20000002500 */
[----:B------:R-:W-:-:S05]  /*0d40*/  CS2R.32 R64, SR_CgaSize ;  /* 0x0000000000407805 */ /* 0x000fca0000008a00 */
[----:B------:R-:W-:-:S05]  /*0d50*/  IMAD R64, R64, -0xa0, RZ ;  /* 0xffffff6040407824 */ /* 0x000fca00078e02ff */
[----:B------:R-:W-:-:S14]  /*0d60*/  R2UR UR7, R64 ;  /* 0x00000000400772ca */ /* 0x000fdc00000e0000 */
[----:B------:R-:W3:Y:S01]  /*0d70*/  LDCU UR7, c[0x0][UR7+0x2b0] ;  /* 0x00005600070777ac */ /* 0x000ee20008000800 */
[----:B------:R-:W-:-:S05]  /*0d80*/  CS2R.32 R64, SR_CgaSize ;  /* 0x0000000000407805 */ /* 0x000fca0000008a00 */
[----:B------:R-:W-:-:S05]  /*0d90*/  IMAD R64, R64, -0xa0, RZ ;  /* 0xffffff6040407824 */ /* 0x000fca00078e02ff */
[----:B------:R-:W-:-:S14]  /*0da0*/  R2UR UR5, R64 ;  /* 0x00000000400572ca */ /* 0x000fdc00000e0000 */
[----:B------:R-:W4:Y:S01]  /*0db0*/  LDCU UR5, c[0x0][UR5+0x2b4] ;  /* 0x00005680050577ac */ /* 0x000f220008000800 */
[----:B------:R-:W4:Y:S01]  /*0dc0*/  LDC R11, c[0x0][0xb24] ;  /* 0x0002c900ff0b7b82 */ /* 0x000f220000000800 */
[----:B------:R-:W-:Y:S02]  /*0dd0*/  USHF.L.U32 UR23, UR45, 0xb, URZ ;  /* 0x0000000b2d177899 */ /* 0x000fe400080006ff */
[----:B------:R-:W-:Y:S02]  /*0de0*/  USHF.L.U32 UR22, UR45, 0x5, URZ ;  /* 0x000000052d167899 */ /* 0x000fe400080006ff */
[----:B------:R-:W-:Y:S02]  /*0df0*/  ULOP3.LUT UR23, UR23, 0x800, URZ, 0xc0, !UPT ;  /* 0x0000080017177892 */ /* 0x000fe4000f8ec0ff */
[----:B------:R-:W-:Y:S01]  /*0e00*/  ULOP3.LUT UR22, UR22, 0x20, URZ, 0xc0, !UPT ;  /* 0x0000002016167892 */ /* 0x000fe2000f8ec0ff */
[----:B------:R-:W-:-:S05]  /*0e10*/  CS2R.32 R5, SR_CgaSize ;  /* 0x0000000000057805 */ /* 0x000fca0000008a00 */
[----:B------:R-:W-:-:S06]  /*0e20*/  IMAD R5, R5, -0xa0, RZ ;  /* 0xffffff6005057824 */ /* 0x000fcc00078e02ff */
[----:B------:R-:W4:Y:S01]  /*0e30*/  LDC R5, c[0x0][R5+0x2a0] ;  /* 0x0000a80005057b82 */ /* 0x000f220000000800 */
[----:B------:R-:W-:Y:S01]  /*0e40*/  UISETP.NE.AND UP2, UPT, UR4, 0x2, UPT ;  /* 0x000000020400788c */ /* 0x000fe2000bf45270 */
[----:B--2---:R-:W-:Y:S02]  /*0e50*/  I2FP.F32.U32 R64, UR6 ;  /* 0x0000000600407c45 */ /* 0x004fe40008201000 */
[----:B------:R-:W-:-:S05]  /*0e60*/  CS2R.32 R62, SR_CgaSize ;  /* 0x00000000003e7805 */ /* 0x000fca0000008a00 */
[----:B------:R-:W-:-:S06]  /*0e70*/  IMAD R62, R62, -0xa0, RZ ;  /* 0xffffff603e3e7824 */ /* 0x000fcc00078e02ff */
[----:B------:R-:W2:Y:S01]  /*0e80*/  LDC R62, c[0x0][R62+0x2a4] ;  /* 0x0000a9003e3e7b82 */ /* 0x000ea20000000800 */
[----:B------:R-:W-:Y:S01]  /*0e90*/  MOV R19, UR6 ;  /* 0x0000000600137c02 */ /* 0x000fe20008000f00 */
[----:B---3--:R-:W-:Y:S01]  /*0ea0*/  FMUL R64, R64, UR7 ;  /* 0x0000000740407c20 */ /* 0x008fe20008400000 */
[----:B-1----:R-:W-:-:S05]  /*0eb0*/  I2FP.F32.U32 R0, R16 ;  /* 0x0000001000007245 */ /* 0x002fca0000201000 */
[----:B------:R-:W1:Y:S01]  /*0ec0*/  S2UR UR57, SR_CTAID.Z ;  /* 0x00000000003979c3 */ /* 0x000e620000002700 */
[----:B----4-:R-:W-:Y:S01]  /*0ed0*/  ISETP.GE.AND P0, PT, R11, 0x1, PT ;  /* 0x000000010b00780c */ /* 0x010fe20003f06270 */
[----:B------:R-:W3:Y:S01]  /*0ee0*/  F2I.U32.TRUNC.NTZ R64, R64 ;  /* 0x0000004000407305 */ /* 0x000ee2000020f000 */
[----:B------:R-:W-:Y:S01]  /*0ef0*/  FMUL R0, R0, UR5 ;  /* 0x0000000500007c20 */ /* 0x000fe20008400000 */
[----:B------:R-:W4:Y:S04]  /*0f00*/  LDCU UR5, c[0x0][0xb30] ;  /* 0x00016600ff0577ac */ /* 0x000f280008000800 */
[----:B------:R-:W1:Y:S02]  /*0f10*/  LDC R26, c[0x0][0xb24] ;  /* 0x0002c900ff1a7b82 */ /* 0x000e640000000800 */
[----:B------:R-:W4:Y:S01]  /*0f20*/  F2I.U32.TRUNC.NTZ R3, R0 ;  /* 0x0000000000037305 */ /* 0x000f22000020f000 */
[----:B---3--:R-:W-:-:S05]  /*0f30*/  IADD3 R64, PT, PT, -R64, RZ, RZ ;  /* 0x000000ff40407210 */ /* 0x008fca0007ffe1ff */
[----:B------:R-:W-:Y:S01]  /*0f40*/  IMAD R64, R5, R64, UR6 ;  /* 0x0000000605407e24 */ /* 0x000fe2000f8e0240 */
[----:B----4-:R-:W-:Y:S02]  /*0f50*/  IADD3 R3, PT, PT, -R3, RZ, RZ ;  /* 0x000000ff03037210 */ /* 0x010fe40007ffe1ff */
[----:B------:R-:W-:-:S03]  /*0f60*/  PRMT R0, RZ, 0x7610, R0 ;  /* 0x00007610ff007816 */ /* 0x000fc60000000000 */
[----:B--2---:R-:W-:Y:S01]  /*0f70*/  IMAD R62, R62, R3, R16 ;  /* 0x000000033e3e7224 */ /* 0x004fe200078e0210 */
[----:B------:R-:W-:Y:S06]  /*0f80*/  BRA.U UP4, `(.L_x_17) ;  /* 0x0000000104207547 */ /* 0x000fec000b800000 */
[C---:B------:R-:W-:Y:S02]  /*0f90*/  ISETP.NE.AND P3, PT, R62.reuse, RZ, PT ;  /* 0x000000ff3e00720c */ /* 0x040fe40003f65270 */
[----:B------:R-:W-:Y:S02]  /*0fa0*/  ISETP.NE.AND P1, PT, R62, RZ, PT ;  /* 0x000000ff3e00720c */ /* 0x000fe40003f25270 */
[C---:B------:R-:W-:Y:S02]  /*0fb0*/  ISETP.NE.AND P2, PT, R64.reuse, 0x1, PT ;  /* 0x000000014000780c */ /* 0x040fe40003f45270 */
[----:B------:R-:W-:Y:S02]  /*0fc0*/  SEL R0, RZ, 0x2, P3 ;  /* 0x00000002ff007807 */ /* 0x000fe40001800000 */
[----:B------:R-:W-:Y:S02]  /*0fd0*/  ISETP.EQ.OR P1, PT, R64, RZ, !P1 ;  /* 0x000000ff4000720c */ /* 0x000fe40004f22670 */
[----:B------:R-:W-:-:S02]  /*0fe0*/  SEL R0, R0, 0x2, P2 ;  /* 0x0000000200007807 */ /* 0x000fc40001000000 */
[----:B------:R-:W-:-:S05]  /*0ff0*/  SEL R3, RZ, 0x1, !P1 ;  /* 0x00000001ff037807 */ /* 0x000fca0004800000 */
[----:B------:R-:W-:Y:S02]  /*1000*/  IMAD.IADD R0, R3, 0x1, R0 ;  /* 0x0000000103007824 */ /* 0x000fe400078e0200 */
.L_x_17:
[----:B------:R-:W-:Y:S05]  /*1010*/  @!P0 BRA `(.L_x_18) ;  /* 0x0000000000b88947 */ /* 0x000fea0003800000 */
[----:B------:R-:W2:Y:S01]  /*1020*/  LDC.64 R4, c[0x0][0xb18] ;  /* 0x0002c600ff047b82 */ /* 0x000ea20000000a00 */
[----:B------:R-:W-:-:S07]  /*1030*/  ISETP.NE.AND P0, PT, R11, 0x1, PT ;  /* 0x000000010b00780c */ /* 0x000fce0003f05270 */
[----:B------:R-:W3:Y:S08]  /*1040*/  LDC R10, c[0x0][0xb0c] ;  /* 0x0002c300ff0a7b82 */ /* 0x000ef00000000800 */
[----:B------:R-:W4:Y:S08]  /*1050*/  LDC R13, c[0x0][0x370] ;  /* 0x0000dc00ff0d7b82 */ /* 0x000f300000000800 */
[----:B------:R-:W1:Y:S01]  /*1060*/  LDC R12, c[0x0][0x374] ;  /* 0x0000dd00ff0c7b82 */ /* 0x000e620000000800 */
[----:B--2---:R-:W-:-:S07]  /*1070*/  ISETP.NE.AND P1, PT, R4, 0x1, PT ;  /* 0x000000010400780c */ /* 0x004fce0003f25270 */
[----:B------:R-:W4:Y:S01]  /*1080*/  LDC.64 R6, c[0x0][0xb10] ;  /* 0x0002c400ff067b82 */ /* 0x000f220000000a00 */
[----:B---3--:R-:W-:-:S07]  /*1090*/  ISETP.NE.AND P2, PT, R10, 0x1, PT ;  /* 0x000000010a00780c */ /* 0x008fce0003f45270 */
[----:B------:R-:W2:Y:S08]  /*10a0*/  LDC R9, c[0x0][0xb20] ;  /* 0x0002c800ff097b82 */ /* 0x000eb00000000800 */
[----:B------:R-:W3:Y:S01]  /*10b0*/  LDC.64 R2, c[0x0][0xb28] ;  /* 0x0002ca00ff027b82 */ /* 0x000ee20000000a00 */
[----:B-1----:R-:W-:-:S04]  /*10c0*/  IMAD.HI.U32 R14, R12, R5, RZ ;  /* 0x000000050c0e7227 */ /* 0x002fc800078e00ff */
[----:B----4-:R-:W-:-:S04]  /*10d0*/  IMAD.HI.U32 R18, R13, R6, RZ ;  /* 0x000000060d127227 */ /* 0x010fc800078e00ff */
[----:B------:R-:W-:Y:S01]  /*10e0*/  IMAD.HI.U32 R20, R19, R6, RZ ;  /* 0x0000000613147227 */ /* 0x000fe200078e00ff */
[----:B------:R-:W-:Y:S02]  /*10f0*/  @P2 SHF.R.U32.HI R13, RZ, R7, R18 ;  /* 0x00000007ff0d2219 */ /* 0x000fe40000011612 */
[----:B--2---:R-:W-:Y:S01]  /*1100*/  @P1 SHF.R.U32.HI R12, RZ, R9, R14 ;  /* 0x00000009ff0c1219 */ /* 0x004fe2000001160e */
[----:B------:R-:W-:Y:S01]  /*1110*/  IMAD.HI.U32 R18, R16, R5, RZ ;  /* 0x0000000510127227 */ /* 0x000fe200078e00ff */
[----:B------:R-:W-:-:S04]  /*1120*/  SHF.R.U32.HI R20, RZ, R7, R20 ;  /* 0x00000007ff147219 */ /* 0x000fc80000011614 */
[----:B------:R-:W-:Y:S01]  /*1130*/  SHF.R.U32.HI R9, RZ, R9, R18 ;  /* 0x00000009ff097219 */ /* 0x000fe20000011612 */
[----:B---3--:R-:W-:Y:S01]  /*1140*/  IMAD.HI.U32 R14, R12, R2, RZ ;  /* 0x000000020c0e7227 */ /* 0x008fe200078e00ff */
[----:B------:R-:W-:Y:S02]  /*1150*/  SEL R5, R19, R20, !P2 ;  /* 0x0000001413057207 */ /* 0x000fe40005000000 */
[----:B------:R-:W-:Y:S01]  /*1160*/  SEL R9, R16, R9, !P1 ;  /* 0x0000000910097207 */ /* 0x000fe20004800000 */
[----:B------:R-:W-:Y:S01]  /*1170*/  IMAD.HI.U32 R6, R13, R2, RZ ;  /* 0x000000020d067227 */ /* 0x000fe200078e00ff */
[-C--:B------:R-:W-:Y:S02]  /*1180*/  @P0 SHF.R.U32.HI R12, RZ, R3.reuse, R14 ;  /* 0x00000003ff0c0219 */ /* 0x080fe4000001160e */
[----:B------:R-:W-:Y:S02]  /*1190*/  IADD3 R7, PT, PT, -R9, RZ, RZ ;  /* 0x000000ff09077210 */ /* 0x000fe40007ffe1ff */
[----:B------:R-:W-:Y:S01]  /*11a0*/  @P0 SHF.R.U32.HI R13, RZ, R3, R6 ;  /* 0x00000003ff0d0219 */ /* 0x000fe20000011606 */
[----:B------:R-:W-:-:S02]  /*11b0*/  IMAD R12, R12, R11, RZ ;  /* 0x0000000b0c0c7224 */ /* 0x000fc400078e02ff */
[----:B------:R-:W-:Y:S02]  /*11c0*/  IMAD R7, R4, R7, R16 ;  /* 0x0000000704077224 */ /* 0x000fe400078e0210 */
[----:B------:R-:W-:Y:S01]  /*11d0*/  IMAD R6, R13, R11, RZ ;  /* 0x0000000b0d067224 */ /* 0x000fe200078e02ff */
[----:B------:R-:W-:-:S04]  /*11e0*/  ISETP.GE.AND P1, PT, R9, R12, PT ;  /* 0x0000000c0900720c */ /* 0x000fc80003f26270 */
[----:B------:R-:W-:Y:S01]  /*11f0*/  ISETP.GE.OR P1, PT, R5, R6, P1 ;  /* 0x000000060500720c */ /* 0x000fe20000f26670 */
[----:B------:R-:W-:-:S05]  /*1200*/  IMAD.HI.U32 R6, R9, R2, RZ ;  /* 0x0000000209067227 */ /* 0x000fca00078e00ff */
[----:B------:R-:W-:-:S04]  /*1210*/  SHF.R.U32.HI R6, RZ, R3, R6 ;  /* 0x00000003ff067219 */ /* 0x000fc80000011606 */
[----:B------:R-:W-:-:S03]  /*1220*/  SEL R6, R9, R6, !P0 ;  /* 0x0000000609067207 */ /* 0x000fc60004000000 */
[----:B------:R-:W-:Y:S01]  /*1230*/  @!P1 IMAD.HI.U32 R12, R5, R2, RZ ;  /* 0x00000002050c9227 */ /* 0x000fe200078e00ff */
[----:B------:R-:W-:-:S04]  /*1240*/  IADD3 R2, PT, PT, -R6, RZ, RZ ;  /* 0x000000ff06027210 */ /* 0x000fc80007ffe1ff */
[----:B------:R-:W-:Y:S01]  /*1250*/  @!P1 SHF.R.U32.HI R12, RZ, R3, R12 ;  /* 0x00000003ff0c9219 */ /* 0x000fe2000001160c */
[----:B------:R-:W-:-:S03]  /*1260*/  IMAD R2, R11, R2, R9 ;  /* 0x000000020b027224 */ /* 0x000fc600078e0209 */
[----:B------:R-:W-:-:S05]  /*1270*/  @!P1 SEL R3, R5, R12, !P0 ;  /* 0x0000000c05039207 */ /* 0x000fca0004000000 */
[--C-:B------:R-:W-:Y:S02]  /*1280*/  @!P1 IMAD.IADD R6, R6, 0x1, -R3.reuse ;  /* 0x0000000106069824 */ /* 0x100fe400078e0a03 */
[----:B------:R-:W-:Y:S01]  /*1290*/  @!P1 IMAD R3, R2, R13, R3 ;  /* 0x0000000d02039224 */ /* 0x000fe200078e0203 */
[----:B------:R-:W-:Y:S01]  /*12a0*/  IADD3 R2, PT, PT, -R5, RZ, RZ ;  /* 0x000000ff05027210 */ /* 0x000fe20007ffe1ff */
[----:B------:R-:W-:Y:S02]  /*12b0*/  @!P1 IMAD R9, R6, R11, R5 ;  /* 0x0000000b06099224 */ /* 0x000fe400078e0205 */
[----:B------:R-:W-:Y:S02]  /*12c0*/  @!P1 IMAD.MOV.U32 R5, RZ, RZ, R3 ;  /* 0x000000ffff059224 */ /* 0x000fe400078e0003 */
[----:B------:R-:W-:Y:S02]  /*12d0*/  IMAD R2, R10, R2, R19 ;  /* 0x000000020a027224 */ /* 0x000fe400078e0213 */
[----:B------:R-:W-:-:S02]  /*12e0*/  IMAD R16, R9, R4, R7 ;  /* 0x0000000409107224 */ /* 0x000fc400078e0207 */
[----:B------:R-:W-:Y:S02]  /*12f0*/  IMAD R19, R5, R10, R2 ;  /* 0x0000000a05137224 */ /* 0x000fe400078e0202 */
.L_x_18:
[----:B------:R-:W-:-:S09]  /*1300*/  UISETP.NE.AND UP3, UPT, UR5, 0x1, UPT ;  /* 0x000000010500788c */ /* 0x000fd2000bf65270 */
[----:B------:R-:W-:Y:S05]  /*1310*/  BRA.U UP3, `(.L_x_19) ;  /* 0x0000000103407547 */ /* 0x000fea000b800000 */
[----:B------:R-:W2:Y:S08]  /*1320*/  LDC.64 R4, c[0x0][0xb10] ;  /* 0x0002c400ff047b82 */ /* 0x000eb00000000a00 */
[----:B------:R-:W3:Y:S08]  /*1330*/  LDC.64 R2, c[0x0][0xb18] ;  /* 0x0002c600ff027b82 */ /* 0x000ef00000000a00 */
[----:B------:R-:W4:Y:S08]  /*1340*/  LDC R6, c[0x0][0xb20] ;  /* 0x0002c800ff067b82 */ /* 0x000f300000000800 */
[----:B------:R-:W1:Y:S01]  /*1350*/  LDC R10, c[0x0][0xb0c] ;  /* 0x0002c300ff0a7b82 */ /* 0x000e620000000800 */
[----:B--2---:R-:W-:-:S05]  /*1360*/  IMAD.HI.U32 R4, R19, R4, RZ ;  /* 0x0000000413047227 */ /* 0x004fca00078e00ff */
[----:B------:R-:W-:Y:S01]  /*1370*/  SHF.R.U32.HI R4, RZ, R5, R4 ;  /* 0x00000005ff047219 */ /* 0x000fe20000011604 */
[----:B---3--:R-:W-:Y:S01]  /*1380*/  IMAD.HI.U32 R3, R16, R3, RZ ;  /* 0x0000000310037227 */ /* 0x008fe200078e00ff */
[----:B------:R-:W-:-:S04]  /*1390*/  ISETP.NE.AND P0, PT, R2, 0x1, PT ;  /* 0x000000010200780c */ /* 0x000fc80003f05270 */
[----:B----4-:R-:W-:-:S04]  /*13a0*/  SHF.R.U32.HI R3, RZ, R6, R3 ;  /* 0x00000006ff037219 */ /* 0x010fc80000011603 */
[----:B------:R-:W-:Y:S02]  /*13b0*/  SEL R3, R16, R3, !P0 ;  /* 0x0000000310037207 */ /* 0x000fe40004000000 */
[----:B-1----:R-:W-:-:S04]  /*13c0*/  ISETP.NE.AND P1, PT, R10, 0x1, PT ;  /* 0x000000010a00780c */ /* 0x002fc80003f25270 */
[----:B------:R-:W-:-:S05]  /*13d0*/  SEL R4, R19, R4, !P1 ;  /* 0x0000000413047207 */ /* 0x000fca0004800000 */
[----:B------:R-:W-:Y:S02]  /*13e0*/  IMAD.IADD R5, R3, 0x1, -R4 ;  /* 0x0000000103057824 */ /* 0x000fe400078e0a04 */
[----:B------:R-:W-:Y:S02]  /*13f0*/  IMAD.IADD R3, R4, 0x1, -R3 ;  /* 0x0000000104037824 */ /* 0x000fe400078e0a03 */
[----:B------:R-:W-:Y:S02]  /*1400*/  IMAD R19, R5, R10, R19 ;  /* 0x0000000a05137224 */ /* 0x000fe400078e0213 */
[----:B------:R-:W-:Y:S02]  /*1410*/  IMAD R16, R3, R2, R16 ;  /* 0x0000000203107224 */ /* 0x000fe400078e0210 */
.L_x_19:
[----:B------:R-:W-:Y:S05]  /*1420*/  BRA.U !UP1, `(.L_x_20) ;  /* 0x00000001090c7547 */ /* 0x000fea000b800000 */
[----:B------:R-:W-:Y:S01]  /*1430*/  UCGABAR_WAIT ;  /* 0x0000000000007dc7 */ /* 0x000fe20008000000 */
[----:B------:R-:W-:Y:S01]  /*1440*/  CCTL.IVALL ;  /* 0x00000000ff00798f */ /* 0x000fe20002000000 */
[----:B------:R-:W-:Y:S05]  /*1450*/  BRA `(.L_x_21) ;  /* 0x0000000000047947 */ /* 0x000fea0003800000 */
.L_x_20:
[----:B------:R-:W-:Y:S06]  /*1460*/  BAR.SYNC.DEFER_BLOCKING 0x0 ;  /* 0x0000000000007b1d */ /* 0x000fec0000010000 */
.L_x_21:
[----:B------:R-:W-:Y:S05]  /*1470*/  BRA.U UP2, `(.L_x_22) ;  /* 0x0000001902887547 */ /* 0x000fea000b800000 */
[----:B------:R-:W2:Y:S01]  /*1480*/  LDCU UR7, c[0x0][0x388] ;  /* 0x00007100ff0777ac */ /* 0x000ea20008000800 */
[----:B------:R-:W3:Y:S01]  /*1490*/  LDC R11, c[0x0][0x370] ;  /* 0x0000dc00ff0b7b82 */ /* 0x000ee20000000800 */
[----:B------:R-:W-:Y:S01]  /*14a0*/  PLOP3.LUT P0, PT, PT, PT, UP6, 0x80, 0x8 ;  /* 0x000000000008781c */ /* 0x000fe20003f0f068 */
[----:B------:R-:W-:Y:S01]  /*14b0*/  IMAD.MOV.U32 R12, RZ, RZ, 0x1 ;  /* 0x00000001ff0c7424 */ /* 0x000fe200078e00ff */
[----:B------:R-:W4:Y:S01]  /*14c0*/  LDCU UR5, c[0x0][0x38c] ;  /* 0x00007180ff0577ac */ /* 0x000f220008000800 */
[----:B------:R-:W-:Y:S01]  /*14d0*/  ISETP.EQ.OR P4, PT, R8, RZ, P5 ;  /* 0x000000ff0800720c */ /* 0x000fe20002f82670 */
[----:B------:R-:W-:Y:S01]  /*14e0*/  IMAD.MOV.U32 R10, RZ, RZ, RZ ;  /* 0x000000ffff0a7224 */ /* 0x000fe200078e00ff */
[----:B------:R-:W-:Y:S01]  /*14f0*/  PLOP3.LUT P0, PT, P0, PT, PT, 0x8, 0x80 ;  /* 0x000000000080781c */ /* 0x000fe2000070e170 */
[----:B------:R-:W1:Y:S01]  /*1500*/  LDCU UR43, c[0x0][0x390] ;  /* 0x00007200ff2b77ac */ /* 0x000e620008000800 */
[----:B------:R-:W3:Y:S01]  /*1510*/  LDC R0, c[0x0][0x374] ;  /* 0x0000dd00ff007b82 */ /* 0x000ee20000000800 */
[----:B------:R-:W-:-:S02]  /*1520*/  UISETP.NE.AND UP1, UPT, UR4, URZ, UPT ;  /* 0x000000ff0400728c */ /* 0x000fc4000bf25270 */
[----:B------:R-:W-:Y:S01]  /*1530*/  USEL UR38, URZ, 0x1, UP5 ;  /* 0x00000001ff267887 */ /* 0x000fe2000a800000 */
[----:B------:R-:W1:Y:S01]  /*1540*/  LDCU.64 UR44, c[0x0][0x348] ;  /* 0x00006900ff2c77ac */ /* 0x000e620008000a00 */
[----:B--2---:R-:W-:Y:S02]  /*1550*/  UIADD3 UR7, UPT, UPT, UR7, 0x3f, URZ ;  /* 0x0000003f07077890 */ /* 0x004fe4000fffe0ff */
[----:B------:R-:W-:Y:S02]  /*1560*/  USEL UR38, UR38, 0x2, UP1 ;  /* 0x0000000226267887 */ /* 0x000fe40008800000 */
[----:B------:R-:W-:Y:S01]  /*1570*/  USHF.R.S32.HI UR6, URZ, 0x1f, UR7 ;  /* 0x0000001fff067899 */ /* 0x000fe20008011407 */
[----:B------:R-:W-:Y:S01]  /*1580*/  UMOV UR41, URZ ;  /* 0x000000ff00297c82 */ /* 0x000fe20008000000 */
[----:B------:R-:W-:Y:S02]  /*1590*/  UMOV UR29, URZ ;  /* 0x000000ff001d7c82 */ /* 0x000fe40008000000 */
[----:B------:R-:W-:Y:S01]  /*15a0*/  ULEA.HI UR6, UR6, UR7, URZ, 0x6 ;  /* 0x0000000706067291 */ /* 0x000fe2000f8f30ff */
[----:B------:R-:W-:-:S03]  /*15b0*/  UMOV UR40, URZ ;  /* 0x000000ff00287c82 */ /* 0x000fc60008000000 */
[----:B------:R-:W-:-:S04]  /*15c0*/  USHF.R.S32.HI UR6, URZ, 0x6, UR6 ;  /* 0x00000006ff067899 */ /* 0x000fc80008011406 */
[----:B----4-:R-:W-:-:S04]  /*15d0*/  UIMAD UR5, UR6, UR5, URZ ;  /* 0x00000005060572a4 */ /* 0x010fc8000f8e02ff */
[----:B-1----:R-:W-:-:S04]  /*15e0*/  UIMAD UR43, UR5, UR43, URZ ;  /* 0x0000002b052b72a4 */ /* 0x002fc8000f8e02ff */
[----:B------:R-:W-:Y:S02]  /*15f0*/  UISETP.NE.AND UP2, UPT, UR43, URZ, UPT ;  /* 0x000000ff2b00728c */ /* 0x000fe4000bf45270 */
[----:B------:R-:W-:-:S04]  /*1600*/  UISETP.LT.U32.AND UP0, UPT, UR43, 0x8, UPT ;  /* 0x000000082b00788c */ /* 0x000fc8000bf01070 */
[----:B------:R-:W-:-:S04]  /*1610*/  USEL UR42, UR43, 0x8, UP0 ;  /* 0x000000082b2a7887 */ /* 0x000fc80008000000 */
[----:B------:R-:W-:Y:S02]  /*1620*/  UIADD3 UR31, UPT, UPT, UR42, -0x1, URZ ;  /* 0xffffffff2a1f7890 */ /* 0x000fe4000fffe0ff */
[----:B------:R-:W-:Y:S02]  /*1630*/  @!UP2 UIADD3 UR31, UPT, UPT, UR42, URZ, URZ ;  /* 0x000000ff2a1fa290 */ /* 0x000fe4000fffe0ff */
[----:B------:R-:W-:Y:S02]  /*1640*/  UIADD3 UR42, UPT, UPT, UR43, -UR42, URZ ;  /* 0x8000002a2b2a7290 */ /* 0x000fe4000fffe0ff */
[----:B---3--:R-:W-:-:S12]  /*1650*/  UIADD3 UR31, UPT, UPT, UR31, 0x1, URZ ;  /* 0x000000011f1f7890 */ /* 0x008fd8000fffe0ff */
.L_x_40:
[----:B------:R-:W1:Y:S01]  /*1660*/  S2UR UR30, SR_CgaCtaId ;  /* 0x00000000001e79c3 */ /* 0x000e620000008800 */
[----:B------:R-:W-:Y:S01]  /*1670*/  UMOV UR4, 0x400 ;  /* 0x0000040000047882 */ /* 0x000fe20000000000 */
[----:B------:R-:W-:Y:S01]  /*1680*/  SHF.L.U32 R2, R12, 0x1f, RZ ;  /* 0x0000001f0c027819 */ /* 0x000fe200000006ff */
[----:B------:R-:W-:Y:S01]  /*1690*/  UISETP.NE.AND UP0, UPT, UR43, URZ, UPT ;  /* 0x000000ff2b00728c */ /* 0x000fe2000bf05270 */
[----:B------:R-:W-:Y:S01]  /*16a0*/  R2UR UR34, R16 ;  /* 0x00000000102272ca */ /* 0x000fe200000e0000 */
[----:B------:R-:W-:Y:S01]  /*16b0*/  IMAD.SHL.U32 R19, R19, 0x40, RZ ;  /* 0x0000004013137824 */ /* 0x000fe200078e00ff */
[----:B------:R-:W-:Y:S01]  /*16c0*/  UMOV UR39, URZ ;  /* 0x000000ff00277c82 */ /* 0x000fe20008000000 */
[----:B------:R-:W-:Y:S01]  /*16d0*/  UMOV UR37, URZ ;  /* 0x000000ff00257c82 */ /* 0x000fe20008000000 */
[----:B------:R-:W-:-:S09]  /*16e0*/  UMOV UR36, URZ ;  /* 0x000000ff00247c82 */ /* 0x000fd20008000000 */
[----:B------:R-:W-:Y:S02]  /*16f0*/  USHF.L.U32 UR34, UR34, 0x7, URZ ;  /* 0x0000000722227899 */ /* 0x000fe400080006ff */
[----:B-1----:R-:W-:-:S04]  /*1700*/  ULEA UR30, UR30, UR4, 0x18 ;  /* 0x000000041e1e7291 */ /* 0x002fc8000f8ec0ff */
[----:B------:R-:W-:-:S09]  /*1710*/  ULEA UR4, UR41, UR30, 0x3 ;  /* 0x0000001e29047291 */ /* 0x000fd2000f8e18ff */
[----:B----4-:R1:W2:Y:S01]  /*1720*/  SYNCS.PHASECHK.TRANS64.TRYWAIT P2, [UR4+0x40], R2 ;  /* 0x00004002ff0075a7 */ /* 0x0102a20008041104 */
[----:B---3--:R-:W-:Y:S05]  /*1730*/  BRA.U !UP0, `(.L_x_23) ;  /* 0x0000000508987547 */ /* 0x008fea000b800000 */
[----:B------:R-:W3:Y:S01]  /*1740*/  LDC.64 R8, c[0x0][0x480] ;  /* 0x00012000ff087b82 */ /* 0x000ee20000000a00 */
[----:B------:R-:W4:Y:S01]  /*1750*/  LDCU UR25, c[0x0][0x390] ;  /* 0x00007200ff1977ac */ /* 0x000f220008000800 */
[----:B------:R-:W2:Y:S06]  /*1760*/  LDCU UR26, c[0x0][0x38c] ;  /* 0x00007180ff1a77ac */ /* 0x000eac0008000800 */
[----:B------:R-:W4:Y:S01]  /*1770*/  LDC.64 R6, c[0x0][0x488] ;  /* 0x00012200ff067b82 */ /* 0x000f220000000a00 */
[----:B------:R-:W2:Y:S01]  /*1780*/  LDCU.64 UR14, c[0x0][0x4b8] ;  /* 0x00009700ff0e77ac */ /* 0x000ea20008000a00 */
[----:B------:R-:W-:-:S02]  /*1790*/  UIADD3 UR40, UPT, UPT, UR31, UR29, URZ ;  /* 0x0000001d1f287290 */ /* 0x000fc4000fffe0ff */
[----:B------:R-:W-:-:S04]  /*17a0*/  UIADD3 UR10, UPT, UPT, UR34, 0x40, URZ ;  /* 0x00000040220a7890 */ /* 0x000fc8000fffe0ff */
[----:B-1----:R-:W1:Y:S01]  /*17b0*/  LDC.64 R2, c[0x0][0x490] ;  /* 0x00012400ff027b82 */ /* 0x002e620000000a00 */
[----:B------:R-:W-:Y:S01]  /*17c0*/  UMOV UR39, URZ ;  /* 0x000000ff00277c82 */ /* 0x000fe20008000000 */
[----:B------:R-:W-:Y:S01]  /*17d0*/  UMOV UR27, UR41 ;  /* 0x00000029001b7c82 */ /* 0x000fe20008000000 */
[----:B------:R-:W-:Y:S01]  /*17e0*/  UMOV UR36, URZ ;  /* 0x000000ff00247c82 */ /* 0x000fe20008000000 */
[----:B------:R-:W-:Y:S01]  /*17f0*/  UMOV UR37, URZ ;  /* 0x000000ff00257c82 */ /* 0x000fe20008000000 */
[----:B---3--:R-:W-:Y:S01]  /*1800*/  IMAD.HI.U32 R9, R19, R9, RZ ;  /* 0x0000000913097227 */ /* 0x008fe200078e00ff */
[----:B------:R-:W-:Y:S02]  /*1810*/  ISETP.NE.AND P1, PT, R8, 0x1, PT ;  /* 0x000000010800780c */ /* 0x000fe40003f25270 */
[----:B------:R-:W3:Y:S02]  /*1820*/  LDC.64 R4, c[0x0][0x4b0] ;  /* 0x00012c00ff047b82 */ /* 0x000ee40000000a00 */
[----:B----4-:R-:W-:-:S04]  /*1830*/  SHF.R.U32.HI R6, RZ, R6, R9 ;  /* 0x00000006ff067219 */ /* 0x010fc80000011609 */
[----:B------:R-:W-:Y:S02]  /*1840*/  SEL R6, R19, R6, !P1 ;  /* 0x0000000613067207 */ /* 0x000fe40004800000 */
[----:B------:R-:W-:Y:S02]  /*1850*/  ISETP.NE.AND P1, PT, R7, 0x1, PT ;  /* 0x000000010700780c */ /* 0x000fe40003f25270 */
[C---:B------:R-:W-:Y:S01]  /*1860*/  R2UR UR4, R6.reuse ;  /* 0x00000000060472ca */ /* 0x040fe200000e0000 */
[----:B-1----:R-:W-:-:S04]  /*1870*/  IMAD.HI.U32 R2, R6, R2, RZ ;  /* 0x0000000206027227 */ /* 0x002fc800078e00ff */
[----:B------:R-:W-:Y:S01]  /*1880*/  IMAD.MOV R14, RZ, RZ, -R6 ;  /* 0x000000ffff0e7224 */ /* 0x000fe200078e0a06 */
[----:B------:R-:W-:-:S03]  /*1890*/  SHF.R.U32.HI R2, RZ, R3, R2 ;  /* 0x00000003ff027219 */ /* 0x000fc60000011602 */
[----:B------:R-:W-:Y:S01]  /*18a0*/  IMAD R14, R8, R14, R19 ;  /* 0x0000000e080e7224 */ /* 0x000fe200078e0213 */
[----:B------:R-:W-:Y:S01]  /*18b0*/  R2UR UR21, R2 ;  /* 0x00000000021572ca */ /* 0x000fe200000e0000 */
[----:B------:R-:W-:Y:S01]  /*18c0*/  VOTEU.ANY UP0, P1 ;  /* 0x0000000000ff7886 */ /* 0x000fe20000800100 */
[----:B------:R-:W1:Y:S01]  /*18d0*/  LDC.64 R2, c[0x0][0x4d0] ;  /* 0x00013400ff027b82 */ /* 0x000e620000000a00 */
[----:B---3--:R-:W-:Y:S02]  /*18e0*/  R2UR UR8, R4 ;  /* 0x00000000040872ca */ /* 0x008fe400000e0000 */
[----:B------:R-:W-:Y:S02]  /*18f0*/  R2UR UR9, R14 ;  /* 0x000000000e0972ca */ /* 0x000fe400000e0000 */
[----:B------:R-:W-:-:S06]  /*1900*/  R2UR UR6, R5 ;  /* 0x00000000050672ca */ /* 0x000fcc00000e0000 */
[----:B------:R-:W-:Y:S01]  /*1910*/  USEL UR21, UR4, UR21, !UP0 ;  /* 0x0000001504157287 */ /* 0x000fe2000c000000 */
[----:B------:R-:W3:Y:S05]  /*1920*/  LDCU.64 UR4, c[0x0][0x4d8] ;  /* 0x00009b00ff0477ac */ /* 0x000eea0008000a00 */
[----:B------:R-:W-:-:S04]  /*1930*/  IMAD R9, RZ, RZ, -UR21 ;  /* 0x80000015ff097e24 */ /* 0x000fc8000f8e02ff */
[----:B------:R-:W-:Y:S01]  /*1940*/  IMAD R9, R7, R9, R6 ;  /* 0x0000000907097224 */ /* 0x000fe200078e0206 */
[----:B-1----:R-:W-:-:S04]  /*1950*/  R2UR UR19, R2 ;  /* 0x00000000021372ca */ /* 0x002fc800000e0000 */
[----:B------:R-:W-:Y:S02]  /*1960*/  R2UR UR7, R9 ;  /* 0x00000000090772ca */ /* 0x000fe400000e0000 */
[----:B------:R-:W-:-:S07]  /*1970*/  R2UR UR20, R3 ;  /* 0x00000000031472ca */ /* 0x000fce00000e0000 */
[----:B------:R-:W-:-:S06]  /*1980*/  UIMAD UR19, UR9, UR8, UR19 ;  /* 0x00000008091372a4 */ /* 0x000fcc000f8e0213 */
[----:B--23--:R-:W-:-:S12]  /*1990*/  UIMAD UR20, UR7, UR6, UR20 ;  /* 0x00000006071472a4 */ /* 0x00cfd8000f8e0214 */
.L_x_29:
[----:B--2---:R-:W-:Y:S01]  /*19a0*/  @!P5 MOV R3, 0x6000 ;  /* 0x000060000003d802 */ /* 0x004fe20000000f00 */
[----:B------:R-:W-:Y:S01]  /*19b0*/  ULEA UR17, UR27, UR30, 0x3 ;  /* 0x0000001e1b117291 */ /* 0x000fe2000f8e18ff */
[----:B----4-:R-:W-:Y:S11]  /*19c0*/  @P2 BRA `(.L_x_24) ;  /* 0x00000000000c2947 */ /* 0x010ff60003800000 */
[----:B------:R-:W-:Y:S04]  /*19d0*/  SHF.L.U32 R5, R12, 0x1f, RZ ;  /* 0x0000001f0c057819 */ /* 0x000fe800000006ff */
[----:B------:R-:W1:Y:S02]  /*19e0*/  SYNCS.PHASECHK.TRANS64.TRYWAIT P1, [UR17+0x40], R5 ;  /* 0x00004005ff0075a7 */ /* 0x000e640008021111 */
[----:B-1----:R-:W-:Y:S05]  /*19f0*/  @!P1 BRA `(.L_x_25) ;  /* 0x0000006c00089947 */ /* 0x002fea0003800000 */
.L_x_24:
[----:B------:R2:W-:Y:S01]  /*1a00*/  @!P5 SYNCS.ARRIVE.TRANS64 RZ, [UR17], R3 ;  /* 0x00000003ffffd9a7 */ /* 0x0005e20008000011 */
[----:B------:R-:W-:Y:S04]  /*1a10*/  ULOP3.LUT UR6, UR38, 0x2, URZ, 0xfc, !UPT ;  /* 0x0000000226067892 */ /* 0x000fe8000f8efcff */
[----:B------:R-:W-:Y:S09]  /*1a20*/  UISETP.NE.AND UP0, UPT, UR6, 0x2, UPT ;  /* 0x000000020600788c */ /* 0x000ff2000bf05270 */
[----:B------:R-:W-:Y:S05]  /*1a30*/  BRA.U UP0, `(.L_x_26) ;  /* 0x0000000100047547 */ /* 0x000fea000b800000 */
[----:B------:R-:W-:Y:S05]  /*1a40*/  BPT.TRAP 0x1 ;  /* 0x000000040000795c */ /* 0x000fea0000300000 */
.L_x_26:
[----:B------:R-:W-:Y:S04]  /*1a50*/  BSSY.RECONVERGENT B0, `(.L_x_27) ;  /* 0x0000003000007945 */ /* 0x000fe80003800200 */
[----:B------:R-:W-:Y:S05]  /*1a60*/  @P4 BRA `(.L_x_28) ;  /* 0x0000000000044947 */ /* 0x000fea0003800000 */
[----:B------:R-:W-:Y:S05]  /*1a70*/  BPT.TRAP 0x1 ;  /* 0x000000040000795c */ /* 0x000fea0000300000 */
.L_x_28:
[----:B------:R-:W-:Y:S05]  /*1a80*/  BSYNC.RECONVERGENT B0 ;  /* 0x0000000000007941 */ /* 0x000fea0003800200 */
.L_x_27:
[----:B------:R-:W-:Y:S02]  /*1a90*/  UIADD3 UR41, UPT, UPT, UR27, 0x1, URZ ;  /* 0x000000011b297890 */ /* 0x000fe4000fffe0ff */
[----:B------:R-:W-:Y:S02]  /*1aa0*/  UIMAD UR7, UR36, UR14, UR4 ;  /* 0x0000000e240772a4 */ /* 0x000fe4000f8e0204 */
[----:B------:R-:W-:Y:S02]  /*1ab0*/  UISETP.NE.AND UP0, UPT, UR41, 0x8, UPT ;  /* 0x000000082900788c */ /* 0x000fe4000bf05270 */
[----:B------:R-:W-:Y:S02]  /*1ac0*/  UIMAD UR6, UR37, UR15, UR5 ;  /* 0x0000000f250672a4 */ /* 0x000fe4000f8e0205 */
[----:B------:R-:W-:Y:S02]  /*1ad0*/  USEL UR9, URZ, 0x1, UP0 ;  /* 0x00000001ff097887 */ /* 0x000fe40008000000 */
[----:B------:R-:W-:Y:S02]  /*1ae0*/  USEL UR41, UR41, URZ, UP0 ;  /* 0x000000ff29297287 */ /* 0x000fe40008000000 */
[----:B------:R-:W-:Y:S02]  /*1af0*/  USHF.L.U32 UR16, UR27, 0xd, URZ ;  /* 0x0000000d1b107899 */ /* 0x000fe400080006ff */
[----:B------:R-:W-:Y:S01]  /*1b00*/  ULEA UR8, UR41, UR30, 0x3 ;  /* 0x0000001e29087291 */ /* 0x000fe2000f8e18ff */
[----:B------:R-:W-:Y:S01]  /*1b10*/  LOP3.LUT R12, R12, UR9, RZ, 0x3c, !PT ;  /* 0x000000090c0c7c12 */ /* 0x000fe2000f8e3cff */
[----:B------:R-:W-:Y:S02]  /*1b20*/  UIADD3 UR52, UP1, UPT, UR44, 0x80, URZ ;  /* 0x000000802c347890 */ /* 0x000fe4000ff3e0ff */
[----:B------:R-:W-:Y:S01]  /*1b30*/  UPRMT UR48, UR7, 0x40, UR6 ;  /* 0x0000004007307896 */ /* 0x000fe20008000006 */
[----:B-1----:R-:W-:Y:S01]  /*1b40*/  SHF.L.U32 R2, R12, 0x1f, RZ ;  /* 0x0000001f0c027819 */ /* 0x002fe200000006ff */
[----:B------:R-:W-:Y:S02]  /*1b50*/  USHF.L.U32 UR18, UR39, 0x6, URZ ;  /* 0x0000000627127899 */ /* 0x000fe400080006ff */
[----:B------:R-:W-:Y:S01]  /*1b60*/  UIADD3.X UR53, UPT, UPT, URZ, UR45, URZ, UP1, !UPT ;  /* 0x0000002dff357290 */ /* 0x000fe20008ffe4ff */
[----:B------:R3:W4:Y:S01]  /*1b70*/  SYNCS.PHASECHK.TRANS64.TRYWAIT P2, [UR8+0x40], R2 ;  /* 0x00004002ff0075a7 */ /* 0x0007220008041108 */
[----:B------:R-:W-:Y:S02]  /*1b80*/  ULOP3.LUT UR8, UR16, UR23, URZ, 0xfc, !UPT ;  /* 0x0000001710087292 */ /* 0x000fe4000f8efcff */
[----:B------:R-:W-:Y:S02]  /*1b90*/  UIADD3 UR16, UPT, UPT, UR30, 0x4400, UR16 ;  /* 0x000044001e107890 */ /* 0x000fe4000fffe010 */
[----:B------:R-:W-:Y:S02]  /*1ba0*/  UPRMT UR49, UR48, 0x5410, URZ ;  /* 0x0000541030317896 */ /* 0x000fe400080000ff */
[----:B------:R-:W-:Y:S02]  /*1bb0*/  UIADD3 UR50, UP0, UPT, UR44, 0x180, URZ ;  /* 0x000001802c327890 */ /* 0x000fe4000ff1e0ff */
[----:B------:R-:W-:Y:S02]  /*1bc0*/  ULEA UR8, UR8, UR30, 0x1 ;  /* 0x0000001e08087291 */ /* 0x000fe4000f8e08ff */
[----:B------:R-:W-:Y:S02]  /*1bd0*/  UIADD3.X UR51, UPT, UPT, URZ, UR45, URZ, UP0, !UPT ;  /* 0x0000002dff337290 */ /* 0x000fe400087fe4ff */
[----:B------:R-:W-:Y:S01]  /*1be0*/  ULOP3.LUT UR35, UR22, UR18, URZ, 0xfc, !UPT ;  /* 0x0000001216237292 */ /* 0x000fe2000f8efcff */
[----:B------:R-:W-:Y:S01]  /*1bf0*/  UTMALDG.4D.IM2COL [UR16], [UR52], UR49 ;  /* 0x00000010340073b4 */ /* 0x000fe20008058031 */
[----:B------:R-:W-:Y:S02]  /*1c00*/  UIADD3 UR32, UPT, UPT, UR8, 0x14400, URZ ;  /* 0x0001440008207890 */ /* 0x000fe4000fffe0ff */
[----:B------:R-:W-:Y:S02]  /*1c10*/  UIADD3 UR28, UPT, UPT, UR36, 0x1, URZ ;  /* 0x00000001241c7890 */ /* 0x000fe4000fffe0ff */
[----:B------:R-:W-:Y:S02]  /*1c20*/  UIADD3 UR8, UPT, UPT, UR8, 0x16400, URZ ;  /* 0x0001640008087890 */ /* 0x000fe4000fffe0ff */
[----:B------:R-:W-:Y:S02]  /*1c30*/  UISETP.NE.AND UP2, UPT, UR28, UR26, UPT ;  /* 0x0000001a1c00728c */ /* 0x000fe4000bf45270 */
[----:B------:R-:W-:Y:S02]  /*1c40*/  UIADD3 UR27, UPT, UPT, UR37, 0x1, URZ ;  /* 0x00000001251b7890 */ /* 0x000fe4000fffe0ff */
[----:B------:R-:W-:Y:S02]  /*1c50*/  UIADD3 UR29, UPT, UPT, UR29, 0x1, URZ ;  /* 0x000000011d1d7890 */ /* 0x000fe4000fffe0ff */
[----:B------:R-:W-:Y:S01]  /*1c60*/  UIADD3 UR48, UPT, UPT, UR39, 0x1, URZ ;  /* 0x0000000127307890 */ /* 0x000fe2000fffe0ff */
[----:B------:R-:W-:Y:S01]  /*1c70*/  UMOV UR24, 0x30000 ;  /* 0x0003000000187882 */ /* 0x000fe20000000000 */
[----:B------:R-:W-:Y:S01]  /*1c80*/  UMOV UR46, 0x0 ;  /* 0x00000000002e7882 */ /* 0x000fe20000000000 */
[----:B------:R-:W-:Y:S02]  /*1c90*/  UMOV UR47, 0x10000000 ;  /* 0x10000000002f7882 */ /* 0x000fe40000000000 */
[----:B------:R-:W-:Y:S01]  /*1ca0*/  @UP2 UIADD3 UR27, UPT, UPT, UR37, URZ, URZ ;  /* 0x000000ff251b2290 */ /* 0x000fe2000fffe0ff */
[----:B------:R-:W-:Y:S01]  /*1cb0*/  UMOV UR33, UR17 ;  /* 0x0000001100217c82 */ /* 0x000fe20008000000 */
[----:B------:R-:W-:Y:S01]  /*1cc0*/  UMOV UR12, UR36 ;  /* 0x00000024000c7c82 */ /* 0x000fe20008000000 */
[----:B------:R1:W-:Y:S01]  /*1cd0*/  UTMALDG.4D.MULTICAST [UR32], [UR50], UR24, desc[UR46] ;  /* 0x00002e20320073b4 */ /* 0x0003e20008019818 */
[----:B------:R-:W-:Y:S01]  /*1ce0*/  UISETP.NE.AND UP0, UPT, UR27, UR25, UPT ;  /* 0x000000191b00728c */ /* 0x000fe2000bf05270 */
[----:B------:R-:W-:Y:S01]  /*1cf0*/  UMOV UR13, UR37 ;  /* 0x00000025000d7c82 */ /* 0x000fe20008000000 */
[----:B------:R-:W-:Y:S01]  /*1d00*/  UMOV UR9, UR17 ;  /* 0x0000001100097c82 */ /* 0x000fe20008000000 */
[----:B------:R-:W-:Y:S02]  /*1d10*/  UMOV UR11, UR35 ;  /* 0x00000023000b7c82 */ /* 0x000fe40008000000 */
[----:B------:R3:W-:Y:S06]  /*1d20*/  UTMALDG.4D.MULTICAST [UR8], [UR50], UR24, desc[UR46] ;  /* 0x00002e08320073b4 */ /* 0x0007ec0008019818 */
[----:B------:R-:W-:Y:S07]  /*1d30*/  @UP0 UIADD3 UR48, UPT, UPT, UR39, URZ, URZ ;  /* 0x000000ff27300290 */ /* 0x000fee000fffe0ff */
[----:B------:R-:W-:Y:S01]  /*1d40*/  UMOV UR39, UR48 ;  /* 0x0000003000277c82 */ /* 0x000fe20008000000 */
[----:B-1----:R-:W-:Y:S02]  /*1d50*/  USEL UR37, UR27, URZ, UP0 ;  /* 0x000000ff1b257287 */ /* 0x002fe40008000000 */
[----:B------:R-:W-:Y:S02]  /*1d60*/  UISETP.NE.AND UP0, UPT, UR29, UR40, UPT ;  /* 0x000000281d00728c */ /* 0x000fe4000bf05270 */
[----:B------:R-:W-:Y:S01]  /*1d70*/  USEL UR36, UR28, URZ, UP2 ;  /* 0x000000ff1c247287 */ /* 0x000fe20009000000 */
[----:B------:R-:W-:Y:S06]  /*1d80*/  UMOV UR27, UR41 ;  /* 0x00000029001b7c82 */ /* 0x000fec0008000000 */
[----:B---3--:R-:W-:Y:S05]  /*1d90*/  BRA.U UP0, `(.L_x_29) ;  /* 0xfffffffd00007547 */ /* 0x008fea000b83ffff */
.L_x_23:
[----:B------:R-:W-:Y:S01]  /*1da0*/  ULEA UR4, UR41, UR30, 0x3 ;  /* 0x0000001e29047291 */ /* 0x000fe2000f8e18ff */
[----:B-1----:R-:W-:Y:S01]  /*1db0*/  SHF.L.U32 R2, R12, 0x1f, RZ ;  /* 0x0000001f0c027819 */ /* 0x002fe200000006ff */
[----:B------:R-:W-:Y:S01]  /*1dc0*/  @!P0 SYNCS.ARRIVE.TRANS64.A1T0 RZ, [UR30+0xc8], RZ ;  /* 0x0000c8ffffff89a7 */ /* 0x000fe2000810001e */
[----:B------:R-:W-:-:S06]  /*1dd0*/  UISETP.GE.AND UP0, UPT, UR42, 0x1, UPT ;  /* 0x000000012a00788c */ /* 0x000fcc000bf06270 */
[----:B------:R1:W3:Y:S03]  /*1de0*/  SYNCS.PHASECHK.TRANS64.TRYWAIT P1, [UR4+0x40], R2 ;  /* 0x00004002ff0075a7 */ /* 0x0002e60008021104 */
[----:B------:R-:W-:Y:S05]  /*1df0*/  BRA.U !UP0, `(.L_x_30) ;  /* 0x0000000508a07547 */ /* 0x000fea000b800000 */
[----:B------:R-:W4:Y:S01]  /*1e00*/  LDC.64 R8, c[0x0][0x480] ;  /* 0x00012000ff087b82 */ /* 0x000f220000000a00 */
[----:B------:R-:W3:Y:S01]  /*1e10*/  LDCU UR35, c[0x0][0x390] ;  /* 0x00007200ff2377ac */ /* 0x000ee20008000800 */
[----:B------:R-:W3:Y:S06]  /*1e20*/  LDCU UR46, c[0x0][0x38c] ;  /* 0x00007180ff2e77ac */ /* 0x000eec0008000800 */
[----:B------:R-:W4:Y:S01]  /*1e30*/  LDC.64 R6, c[0x0][0x488] ;  /* 0x00012200ff067b82 */ /* 0x000f220000000a00 */
[----:B------:R-:W3:Y:S01]  /*1e40*/  LDCU.64 UR14, c[0x0][0x4b8] ;  /* 0x00009700ff0e77ac */ /* 0x000ee20008000a00 */
[----:B------:R-:W-:-:S02]  /*1e50*/  UIADD3 UR40, UPT, UPT, UR42, UR40, URZ ;  /* 0x000000282a287290 */ /* 0x000fc4000fffe0ff */
[----:B------:R-:W-:-:S04]  /*1e60*/  UIADD3 UR10, UPT, UPT, UR34, 0x40, URZ ;  /* 0x00000040220a7890 */ /* 0x000fc8000fffe0ff */
[----:B-12---:R-:W1:Y:S01]  /*1e70*/  LDC.64 R2, c[0x0][0x490] ;  /* 0x00012400ff027b82 */ /* 0x006e620000000a00 */
[----:B------:R-:W-:Y:S01]  /*1e80*/  UMOV UR49, UR42 ;  /* 0x0000002a00317c82 */ /* 0x000fe20008000000 */
[----:B------:R-:W-:Y:S01]  /*1e90*/  UMOV UR24, UR41 ;  /* 0x0000002900187c82 */ /* 0x000fe20008000000 */
[----:B----4-:R-:W-:Y:S01]  /*1ea0*/  IMAD.HI.U32 R9, R19, R9, RZ ;  /* 0x0000000913097227 */ /* 0x010fe200078e00ff */
[----:B------:R-:W-:-:S04]  /*1eb0*/  ISETP.NE.AND P0, PT, R8, 0x1, PT ;  /* 0x000000010800780c */ /* 0x000fc80003f05270 */
[----:B------:R-:W2:Y:S01]  /*1ec0*/  LDC.64 R4, c[0x0][0x4b0] ;  /* 0x00012c00ff047b82 */ /* 0x000ea20000000a00 */
[----:B------:R-:W-:-:S04]  /*1ed0*/  SHF.R.U32.HI R6, RZ, R6, R9 ;  /* 0x00000006ff067219 */ /* 0x000fc80000011609 */
        /* <DEDUP_REMOVED lines=10> */
[----:B--2---:R-:W-:Y:S02]  /*1f80*/  R2UR UR8, R4 ;  /* 0x00000000040872ca */ /* 0x004fe400000e0000 */
[----:B------:R-:W-:Y:S02]  /*1f90*/  R2UR UR9, R9 ;  /* 0x00000000090972ca */ /* 0x000fe400000e0000 */
[----:B------:R-:W-:-:S06]  /*1fa0*/  R2UR UR6, R5 ;  /* 0x00000000050672ca */ /* 0x000fcc00000e0000 */
[----:B------:R-:W-:Y:S01]  /*1fb0*/  USEL UR29, UR4, UR29, !UP0 ;  /* 0x0000001d041d7287 */ /* 0x000fe2000c000000 */
[----:B------:R-:W2:Y:S05]  /*1fc0*/  LDCU.64 UR4, c[0x0][0x4d8] ;  /* 0x00009b00ff0477ac */ /* 0x000eaa0008000a00 */
[----:B------:R-:W-:-:S04]  /*1fd0*/  IMAD R14, RZ, RZ, -UR29 ;  /* 0x8000001dff0e7e24 */ /* 0x000fc8000f8e02ff */
[----:B------:R-:W-:Y:S01]  /*1fe0*/  IMAD R14, R7, R14, R6 ;  /* 0x0000000e070e7224 */ /* 0x000fe200078e0206 */
[----:B-1----:R-:W-:-:S04]  /*1ff0*/  R2UR UR27, R2 ;  /* 0x00000000021b72ca */ /* 0x002fc800000e0000 */
[----:B------:R-:W-:Y:S02]  /*2000*/  R2UR UR7, R14 ;  /* 0x000000000e0772ca */ /* 0x000fe400000e0000 */
[----:B------:R-:W-:-:S07]  /*2010*/  R2UR UR28, R3 ;  /* 0x00000000031c72ca */ /* 0x000fce00000e0000 */
[----:B------:R-:W-:-:S06]  /*2020*/  UIMAD UR27, UR9, UR8, UR27 ;  /* 0x00000008091b72a4 */ /* 0x000fcc000f8e021b */
[----:B--23--:R-:W-:-:S12]  /*2030*/  UIMAD UR28, UR7, UR6, UR28 ;  /* 0x00000006071c72a4 */ /* 0x00cfd8000f8e021c */
.L_x_36:
[----:B--2---:R-:W-:Y:S01]  /*2040*/  @!P5 MOV R3, 0x6000 ;  /* 0x000060000003d802 */ /* 0x004fe20000000f00 */
[----:B------:R-:W-:Y:S01]  /*2050*/  ULEA UR25, UR24, UR30, 0x3 ;  /* 0x0000001e18197291 */ /* 0x000fe2000f8e18ff */
[----:B---3--:R-:W-:Y:S11]  /*2060*/  @P1 BRA `(.L_x_31) ;  /* 0x00000000000c1947 */ /* 0x008ff60003800000 */
[----:B------:R-:W-:Y:S04]  /*2070*/  SHF.L.U32 R5, R12, 0x1f, RZ ;  /* 0x0000001f0c057819 */ /* 0x000fe800000006ff */
[----:B------:R-:W1:Y:S02]  /*2080*/  SYNCS.PHASECHK.TRANS64.TRYWAIT P0, [UR25+0x40], R5 ;  /* 0x00004005ff0075a7 */ /* 0x000e640008001119 */
[----:B-1----:R-:W-:Y:S05]  /*2090*/  @!P0 BRA `(.L_x_32) ;  /* 0x0000006400788947 */ /* 0x002fea0003800000 */
.L_x_31:
[----:B------:R2:W-:Y:S01]  /*20a0*/  @!P5 SYNCS.ARRIVE.TRANS64 RZ, [UR25], R3 ;  /* 0x00000003ffffd9a7 */ /* 0x0005e20008000019 */
[----:B------:R-:W-:Y:S04]  /*20b0*/  ULOP3.LUT UR6, UR38, 0x2, URZ, 0xfc, !UPT ;  /* 0x0000000226067892 */ /* 0x000fe8000f8efcff */
[----:B------:R-:W-:Y:S09]  /*20c0*/  UISETP.NE.AND UP0, UPT, UR6, 0x2, UPT ;  /* 0x000000020600788c */ /* 0x000ff2000bf05270 */
[----:B------:R-:W-:Y:S05]  /*20d0*/  BRA.U UP0, `(.L_x_33) ;  /* 0x0000000100047547 */ /* 0x000fea000b800000 */
[----:B------:R-:W-:Y:S05]  /*20e0*/  BPT.TRAP 0x1 ;  /* 0x000000040000795c */ /* 0x000fea0000300000 */
.L_x_33:
[----:B------:R-:W-:Y:S04]  /*20f0*/  BSSY.RECONVERGENT B0, `(.L_x_34) ;  /* 0x0000003000007945 */ /* 0x000fe80003800200 */
[----:B------:R-:W-:Y:S05]  /*2100*/  @P4 BRA `(.L_x_35) ;  /* 0x0000000000044947 */ /* 0x000fea0003800000 */
[----:B------:R-:W-:Y:S05]  /*2110*/  BPT.TRAP 0x1 ;  /* 0x000000040000795c */ /* 0x000fea0000300000 */
.L_x_35:
[----:B------:R-:W-:Y:S05]  /*2120*/  BSYNC.RECONVERGENT B0 ;  /* 0x0000000000007941 */ /* 0x000fea0003800200 */
.L_x_34:
        /* <DEDUP_REMOVED lines=14> */
[----:B------:R1:W3:Y:S01]  /*2210*/  SYNCS.PHASECHK.TRANS64.TRYWAIT P1, [UR8+0x40], R2 ;  /* 0x00004002ff0075a7 */ /* 0x0002e20008021108 */
[----:B------:R-:W-:Y:S02]  /*2220*/  ULOP3.LUT UR8, UR24, UR23, URZ, 0xfc, !UPT ;  /* 0x0000001718087292 */ /* 0x000fe4000f8efcff */
[----:B------:R-:W-:Y:S02]  /*2230*/  UIADD3 UR24, UPT, UPT, UR30, 0x4400, UR24 ;  /* 0x000044001e187890 */ /* 0x000fe4000fffe018 */
[----:B------:R-:W-:Y:S02]  /*2240*/  UPRMT UR55, UR54, 0x5410, URZ ;  /* 0x0000541036377896 */ /* 0x000fe400080000ff */
[----:B------:R-:W-:Y:S02]  /*2250*/  UIADD3 UR48, UPT, UPT, UR36, 0x1, URZ ;  /* 0x0000000124307890 */ /* 0x000fe4000fffe0ff */
[----:B------:R-:W-:Y:S02]  /*2260*/  UIADD3 UR52, UP0, UPT, UR44, 0x180, URZ ;  /* 0x000001802c347890 */ /* 0x000fe4000ff1e0ff */
[----:B------:R-:W-:Y:S02]  /*2270*/  ULEA UR8, UR8, UR30, 0x1 ;  /* 0x0000001e08087291 */ /* 0x000fe4000f8e08ff */
[----:B------:R-:W-:Y:S01]  /*2280*/  UISETP.NE.AND UP1, UPT, UR48, UR46, UPT ;  /* 0x0000002e3000728c */ /* 0x000fe2000bf25270 */
[----:B------:R4:W-:Y:S01]  /*2290*/  UTMALDG.4D.IM2COL [UR24], [UR56], UR55 ;  /* 0x00000018380073b4 */ /* 0x0009e20008058037 */
[----:B------:R-:W-:Y:S02]  /*22a0*/  UIADD3.X UR53, UPT, UPT, URZ, UR45, URZ, UP0, !UPT ;  /* 0x0000002dff357290 */ /* 0x000fe400087fe4ff */
[----:B------:R-:W-:Y:S02]  /*22b0*/  ULOP3.LUT UR19, UR22, UR26, URZ, 0xfc, !UPT ;  /* 0x0000001a16137292 */ /* 0x000fe4000f8efcff */
[----:B------:R-:W-:Y:S02]  /*22c0*/  UIADD3 UR16, UPT, UPT, UR8, 0x14400, URZ ;  /* 0x0001440008107890 */ /* 0x000fe4000fffe0ff */
[----:B------:R-:W-:Y:S02]  /*22d0*/  UIADD3 UR8, UPT, UPT, UR8, 0x16400, URZ ;  /* 0x0001640008087890 */ /* 0x000fe4000fffe0ff */
[----:B------:R-:W-:Y:S02]  /*22e0*/  UIADD3 UR47, UPT, UPT, UR37, 0x1, URZ ;  /* 0x00000001252f7890 */ /* 0x000fe4000fffe0ff */
[----:B------:R-:W-:Y:S02]  /*22f0*/  @UP1 UIADD3 UR47, UPT, UPT, UR37, URZ, URZ ;  /* 0x000000ff252f1290 */ /* 0x000fe4000fffe0ff */
[----:B------:R-:W-:Y:S02]  /*2300*/  UIADD3 UR54, UPT, UPT, UR39, 0x1, URZ ;  /* 0x0000000127367890 */ /* 0x000fe4000fffe0ff */
[----:B------:R-:W-:Y:S02]  /*2310*/  UISETP.NE.AND UP0, UPT, UR47, UR35, UPT ;  /* 0x000000232f00728c */ /* 0x000fe4000bf05270 */
[----:B------:R-:W-:Y:S01]  /*2320*/  UIADD3 UR58, UPT, UPT, UR49, -0x1, URZ ;  /* 0xffffffff313a7890 */ /* 0x000fe2000fffe0ff */
[----:B------:R-:W-:Y:S01]  /*2330*/  UMOV UR33, 0x30000 ;  /* 0x0003000000217882 */ /* 0x000fe20000000000 */
[----:B------:R-:W-:Y:S01]  /*2340*/  UMOV UR50, 0x0 ;  /* 0x0000000000327882 */ /* 0x000fe20000000000 */
[----:B------:R-:W-:Y:S01]  /*2350*/  UMOV UR51, 0x10000000 ;  /* 0x1000000000337882 */ /* 0x000fe20000000000 */
[----:B------:R-:W-:Y:S01]  /*2360*/  UMOV UR17, UR25 ;  /* 0x0000001900117c82 */ /* 0x000fe20008000000 */
[----:B------:R-:W-:Y:S01]  /*2370*/  UMOV UR18, UR34 ;  /* 0x0000002200127c82 */ /* 0x000fe20008000000 */
[----:B------:R-:W-:Y:S01]  /*2380*/  UMOV UR20, UR36 ;  /* 0x0000002400147c82 */ /* 0x000fe20008000000 */
[----:B------:R-:W-:Y:S01]  /*2390*/  UMOV UR21, UR37 ;  /* 0x0000002500157c82 */ /* 0x000fe20008000000 */
[----:B------:R-:W-:Y:S01]  /*23a0*/  UMOV UR12, UR36 ;  /* 0x00000024000c7c82 */ /* 0x000fe20008000000 */
[----:B------:R1:W-:Y:S01]  /*23b0*/  UTMALDG.4D.MULTICAST [UR16], [UR52], UR33, desc[UR50] ;  /* 0x00003210340073b4 */ /* 0x0003e20008019821 */
[----:B------:R-:W-:Y:S02]  /*23c0*/  @UP0 UIADD3 UR54, UPT, UPT, UR39, URZ, URZ ;  /* 0x000000ff27360290 */ /* 0x000fe4000fffe0ff */
[----:B------:R-:W-:Y:S01]  /*23d0*/  USEL UR36, UR48, URZ, UP1 ;  /* 0x000000ff30247287 */ /* 0x000fe20008800000 */
[----:B------:R-:W-:Y:S01]  /*23e0*/  UMOV UR13, UR37 ;  /* 0x00000025000d7c82 */ /* 0x000fe20008000000 */
[----:B------:R-:W-:Y:S01]  /*23f0*/  USEL UR37, UR47, URZ, UP0 ;  /* 0x000000ff2f257287 */ /* 0x000fe20008000000 */
[----:B------:R-:W-:Y:S01]  /*2400*/  UMOV UR9, UR25 ;  /* 0x0000001900097c82 */ /* 0x000fe20008000000 */
[----:B------:R-:W-:Y:S01]  /*2410*/  UMOV UR11, UR19 ;  /* 0x00000013000b7c82 */ /* 0x000fe20008000000 */
[----:B------:R-:W-:Y:S01]  /*2420*/  UISETP.GT.U32.AND UP0, UPT, UR49, 0x1, UPT ;  /* 0x000000013100788c */ /* 0x000fe2000bf04070 */
[----:B------:R1:W-:Y:S01]  /*2430*/  UTMALDG.4D.MULTICAST [UR8], [UR52], UR33, desc[UR50] ;  /* 0x00003208340073b4 */ /* 0x0003e20008019821 */
[----:B----4-:R-:W-:Y:S01]  /*2440*/  UMOV UR24, UR41 ;  /* 0x0000002900187c82 */ /* 0x010fe20008000000 */
[----:B------:R-:W-:Y:S01]  /*2450*/  UMOV UR49, UR58 ;  /* 0x0000003a00317c82 */ /* 0x000fe20008000000 */
[----:B------:R-:W-:Y:S05]  /*2460*/  UMOV UR39, UR54 ;  /* 0x0000003600277c82 */ /* 0x000fea0008000000 */
[----:B-1----:R-:W-:Y:S05]  /*2470*/  BRA.U UP0, `(.L_x_36) ;  /* 0xfffffff900f07547 */ /* 0x002fea000b83ffff */
.L_x_30:
[----:B--2---:R-:W-:Y:S01]  /*2480*/  SHF.L.U32 R3, R10, 0x1f, RZ ;  /* 0x0000001f0a037819 */ /* 0x004fe200000006ff */
[----:B------:R-:W-:-:S03]  /*2490*/  NOP ;  /* 0x0000000000007918 */ /* 0x000fc60000000000 */
[----:B------:R-:W2:Y:S02]  /*24a0*/  SYNCS.PHASECHK.TRANS64.TRYWAIT P0, [UR30+0xd0], R3 ;  /* 0x0000d003ff0075a7 */ /* 0x000ea4000800111e */
[----:B--2---:R-:W-:Y:S05]  /*24b0*/  @!P0 BRA `(.L_x_37) ;  /* 0x0000006000888947 */ /* 0x004fea0003800000 */
.L_x_138:
[----:B------:R-:W2:Y:S01]  /*24c0*/  LDS.128 R4, [UR30+0x110] ;  /* 0x0001101eff047984 */ /* 0x000ea20008000c00 */
[----:B------:R-:W-:Y:S01]  /*24d0*/  UIADD3 UR4, UPT, UPT, UR30, 0xd8, URZ ;  /* 0x000000d81e047890 */ /* 0x000fe2000fffe0ff */
[----:B------:R-:W-:Y:S01]  /*24e0*/  ISETP.GE.AND P0, PT, R26, 0x1, PT ;  /* 0x000000011a00780c */ /* 0x000fe20003f06270 */
[----:B------:R-:W-:Y:S01]  /*24f0*/  @!PT LDS RZ, [RZ] ;  /* 0x00000000fffff984 */ /* 0x000fe20000000800 */
[----:B------:R-:W-:Y:S01]  /*2500*/  @!PT LDS RZ, [RZ] ;  /* 0x00000000fffff984 */ /* 0x000fe20000000800 */
[----:B------:R-:W-:Y:S01]  /*2510*/  @!PT LDS RZ, [RZ] ;  /* 0x00000000fffff984 */ /* 0x000fe20000000800 */
[----:B------:R-:W-:Y:S01]  /*2520*/  @!PT LDS RZ, [RZ] ;  /* 0x00000000fffff984 */ /* 0x000fe20000000800 */
[----:B------:R1:W-:Y:S06]  /*2530*/  MEMBAR.ALL.CTA ;  /* 0x0000000000007992 */ /* 0x0003ec0000008000 */
[----:B-1----:R-:W1:Y:S01]  /*2540*/  FENCE.VIEW.ASYNC.S ;  /* 0x00000000000073c6 */ /* 0x002e620000000000 */
[----:B------:R-:W-:-:S09]  /*2550*/  UPRMT UR4, URZ, 0x654, UR4 ;  /* 0x00000654ff047896 */ /* 0x000fd20008000004 */
[----:B-1----:R-:W-:Y:S01]  /*2560*/  SYNCS.ARRIVE.TRANS64.RED.A1T0 RZ, [UR4], RZ ;  /* 0x000000ffffff79a7 */ /* 0x002fe20008100404 */
[----:B--2---:R-:W-:-:S13]  /*2570*/  LOP3.LUT P3, RZ, R6, 0x1, RZ, 0xc0, !PT ;  /* 0x0000000106ff7812 */ /* 0x004fda000786c0ff */
[----:B------:R-:W-:Y:S02]  /*2580*/  @P3 MOV R15, R4 ;  /* 0x00000004000f3202 */ /* 0x000fe40000000f00 */
[----:B------:R-:W-:Y:S01]  /*2590*/  @P3 LOP3.LUT R13, R5, 0xffff, RZ, 0xc0, !PT ;  /* 0x0000ffff050d3812 */ /* 0x000fe200078ec0ff */
[----:B------:R-:W-:Y:S06]  /*25a0*/  @!P0 BRA `(.L_x_38) ;  /* 0x0000000000b88947 */ /* 0x000fec0003800000 */
[----:B------:R-:W1:Y:S01]  /*25b0*/  LDC.64 R4, c[0x0][0xb18] ;  /* 0x0002c600ff047b82 */ /* 0x000e620000000a00 */
[----:B----4-:R-:W-:-:S07]  /*25c0*/  ISETP.NE.AND P2, PT, R26, 0x1, PT ;  /* 0x000000011a00780c */ /* 0x010fce0003f45270 */
[----:B------:R-:W2:Y:S08]  /*25d0*/  LDC.64 R6, c[0x0][0xb10] ;  /* 0x0002c400ff067b82 */ /* 0x000eb00000000a00 */
[----:B------:R-:W4:Y:S08]  /*25e0*/  LDC R8, c[0x0][0xb20] ;  /* 0x0002c800ff087b82 */ /* 0x000f300000000800 */
[----:B------:R-:W3:Y:S01]  /*25f0*/  LDC R14, c[0x0][0xb0c] ;  /* 0x0002c300ff0e7b82 */ /* 0x000ee20000000800 */
[----:B-1----:R-:W-:Y:S01]  /*2600*/  IMAD.HI.U32 R9, R0, R5, RZ ;  /* 0x0000000500097227 */ /* 0x002fe200078e00ff */
[----:B------:R-:W-:-:S03]  /*2610*/  ISETP.NE.AND P0, PT, R4, 0x1, PT ;  /* 0x000000010400780c */ /* 0x000fc60003f05270 */
[----:B------:R-:W-:-:S03]  /*2620*/  IMAD.HI.U32 R5, R13, R5, RZ ;  /* 0x000000050d057227 */ /* 0x000fc600078e00ff */
[----:B------:R-:W1:Y:S01]  /*2630*/  LDC.64 R2, c[0x0][0xb28] ;  /* 0x0002ca00ff027b82 */ /* 0x000e620000000a00 */
[----:B--2---:R-:W-:-:S04]  /*2640*/  IMAD.HI.U32 R16, R11, R6, RZ ;  /* 0x000000060b107227 */ /* 0x004fc800078e00ff */
[----:B------:R-:W-:Y:S01]  /*2650*/  IMAD.HI.U32 R18, R15, R6, RZ ;  /* 0x000000060f127227 */ /* 0x000fe200078e00ff */
[----:B------:R-:W-:Y:S02]  /*2660*/  SHF.R.U32.HI R16, RZ, R7, R16 ;  /* 0x00000007ff107219 */ /* 0x000fe40000011610 */
[-C--:B----4-:R-:W-:Y:S02]  /*2670*/  SHF.R.U32.HI R9, RZ, R8.reuse, R9 ;  /* 0x00000008ff097219 */ /* 0x090fe40000011609 */
[----:B------:R-:W-:Y:S02]  /*2680*/  SHF.R.U32.HI R8, RZ, R8, R5 ;  /* 0x00000008ff087219 */ /* 0x000fe40000011605 */
[----:B------:R-:W-:Y:S02]  /*2690*/  SEL R9, R0, R9, !P0 ;  /* 0x0000000900097207 */ /* 0x000fe40004000000 */
[----:B------:R-:W-:Y:S02]  /*26a0*/  SHF.R.U32.HI R18, RZ, R7, R18 ;  /* 0x00000007ff127219 */ /* 0x000fe40000011612 */
[----:B---3--:R-:W-:-:S02]  /*26b0*/  ISETP.NE.AND P1, PT, R14, 0x1, PT ;  /* 0x000000010e00780c */ /* 0x008fc40003f25270 */
[----:B------:R-:W-:Y:S02]  /*26c0*/  SEL R5, R13, R8, !P0 ;  /* 0x000000080d057207 */ /* 0x000fe40004000000 */
[----:B------:R-:W-:Y:S02]  /*26d0*/  SEL R17, R11, R16, !P1 ;  /* 0x000000100b117207 */ /* 0x000fe40004800000 */
[----:B------:R-:W-:Y:S01]  /*26e0*/  SEL R7, R15, R18, !P1 ;  /* 0x000000120f077207 */ /* 0x000fe20004800000 */
[----:B-1----:R-:W-:-:S04]  /*26f0*/  IMAD.HI.U32 R16, R9, R2, RZ ;  /* 0x0000000209107227 */ /* 0x002fc800078e00ff */
[----:B------:R-:W-:Y:S01]  /*2700*/  IMAD.HI.U32 R6, R17, R2, RZ ;  /* 0x0000000211067227 */ /* 0x000fe200078e00ff */
[----:B------:R-:W-:-:S04]  /*2710*/  @P2 SHF.R.U32.HI R9, RZ, R3, R16 ;  /* 0x00000003ff092219 */ /* 0x000fc80000011610 */
[----:B------:R-:W-:Y:S01]  /*2720*/  @P2 SHF.R.U32.HI R17, RZ, R3, R6 ;  /* 0x00000003ff112219 */ /* 0x000fe20000011606 */
[----:B------:R-:W-:-:S04]  /*2730*/  IMAD R9, R26, R9, RZ ;  /* 0x000000091a097224 */ /* 0x000fc800078e02ff */
[----:B------:R-:W-:Y:S01]  /*2740*/  IMAD R6, R26, R17, RZ ;  /* 0x000000111a067224 */ /* 0x000fe200078e02ff */
[----:B------:R-:W-:-:S04]  /*2750*/  ISETP.GE.AND P0, PT, R5, R9, PT ;  /* 0x000000090500720c */ /* 0x000fc80003f06270 */
[----:B------:R-:W-:Y:S01]  /*2760*/  ISETP.GE.OR P0, PT, R7, R6, P0 ;  /* 0x000000060700720c */ /* 0x000fe20000706670 */
[----:B------:R-:W-:-:S05]  /*2770*/  IMAD.HI.U32 R6, R5, R2, RZ ;  /* 0x0000000205067227 */ /* 0x000fca00078e00ff */
[----:B------:R-:W-:-:S04]  /*2780*/  SHF.R.U32.HI R6, RZ, R3, R6 ;  /* 0x00000003ff067219 */ /* 0x000fc80000011606 */
[----:B------:R-:W-:-:S03]  /*2790*/  SEL R6, R5, R6, !P2 ;  /* 0x0000000605067207 */ /* 0x000fc60005000000 */
[----:B------:R-:W-:-:S04]  /*27a0*/  @!P0 IMAD.HI.U32 R8, R7, R2, RZ ;  /* 0x0000000207088227 */ /* 0x000fc800078e00ff */
[----:B------:R-:W-:Y:S01]  /*27b0*/  IMAD.MOV R2, RZ, RZ, -R6 ;  /* 0x000000ffff027224 */ /* 0x000fe200078e0a06 */
[----:B------:R-:W-:-:S03]  /*27c0*/  @!P0 SHF.R.U32.HI R8, RZ, R3, R8 ;  /* 0x00000003ff088219 */ /* 0x000fc60000011608 */
[----:B------:R-:W-:Y:S01]  /*27d0*/  IMAD R2, R26, R2, R5 ;  /* 0x000000021a027224 */ /* 0x000fe200078e0205 */
[----:B------:R-:W-:Y:S02]  /*27e0*/  @!P0 SEL R3, R7, R8, !P2 ;  /* 0x0000000807038207 */ /* 0x000fe40005000000 */
[----:B------:R-:W-:-:S03]  /*27f0*/  IADD3 R8, PT, PT, -R5, RZ, RZ ;  /* 0x000000ff05087210 */ /* 0x000fc60007ffe1ff */
[--C-:B------:R-:W-:Y:S02]  /*2800*/  @!P0 IMAD.IADD R6, R6, 0x1, -R3.reuse ;  /* 0x0000000106068824 */ /* 0x100fe400078e0a03 */
[----:B------:R-:W-:Y:S01]  /*2810*/  @!P0 IMAD R3, R2, R17, R3 ;  /* 0x0000001102038224 */ /* 0x000fe200078e0203 */
[----:B------:R-:W-:Y:S01]  /*2820*/  IADD3 R2, PT, PT, -R7, RZ, RZ ;  /* 0x000000ff07027210 */ /* 0x000fe20007ffe1ff */
[----:B------:R-:W-:Y:S02]  /*2830*/  @!P0 IMAD R5, R26, R6, R7 ;  /* 0x000000061a058224 */ /* 0x000fe400078e0207 */
[----:B------:R-:W-:Y:S02]  /*2840*/  IMAD R8, R4, R8, R13 ;  /* 0x0000000804087224 */ /* 0x000fe400078e020d */
[----:B------:R-:W-:Y:S02]  /*2850*/  @!P0 IMAD.MOV.U32 R7, RZ, RZ, R3 ;  /* 0x000000ffff078224 */ /* 0x000fe400078e0003 */
[----:B------:R-:W-:-:S02]  /*2860*/  IMAD R2, R14, R2, R15 ;  /* 0x000000020e027224 */ /* 0x000fc400078e020f */
[----:B------:R-:W-:Y:S02]  /*2870*/  IMAD R13, R5, R4, R8 ;  /* 0x00000004050d7224 */ /* 0x000fe400078e0208 */
[----:B------:R-:W-:Y:S02]  /*2880*/  IMAD R15, R7, R14, R2 ;  /* 0x0000000e070f7224 */ /* 0x000fe400078e0202 */
.L_x_38:
[----:B------:R-:W1:Y:S02]  /*2890*/  LDCU UR4, c[0x0][0xb30] ;  /* 0x00016600ff0477ac */ /* 0x000e640008000800 */
[----:B-1----:R-:W-:-:S09]  /*28a0*/  UISETP.NE.AND UP0, UPT, UR4, 0x1, UPT ;  /* 0x000000010400788c */ /* 0x002fd2000bf05270 */
[----:B------:R-:W-:Y:S05]  /*28b0*/  BRA.U UP0, `(.L_x_39) ;  /* 0x0000000100407547 */ /* 0x000fea000b800000 */
[----:B------:R-:W1:Y:S08]  /*28c0*/  LDC.64 R4, c[0x0][0xb10] ;  /* 0x0002c400ff047b82 */ /* 0x000e700000000a00 */
[----:B------:R-:W2:Y:S08]  /*28d0*/  LDC.64 R2, c[0x0][0xb18] ;  /* 0x0002c600ff027b82 */ /* 0x000eb00000000a00 */
[----:B------:R-:W3:Y:S08]  /*28e0*/  LDC R6, c[0x0][0xb20] ;  /* 0x0002c800ff067b82 */ /* 0x000ef00000000800 */
[----:B------:R-:W4:Y:S01]  /*28f0*/  LDC R8, c[0x0][0xb0c] ;  /* 0x0002c300ff087b82 */ /* 0x000f220000000800 */
[----:B-1----:R-:W-:-:S05]  /*2900*/  IMAD.HI.U32 R4, R15, R4, RZ ;  /* 0x000000040f047227 */ /* 0x002fca00078e00ff */
[----:B------:R-:W-:Y:S01]  /*2910*/  SHF.R.U32.HI R4, RZ, R5, R4 ;  /* 0x00000005ff047219 */ /* 0x000fe20000011604 */
[----:B--2---:R-:W-:Y:S01]  /*2920*/  IMAD.HI.U32 R3, R13, R3, RZ ;  /* 0x000000030d037227 */ /* 0x004fe200078e00ff */
[----:B------:R-:W-:-:S04]  /*2930*/  ISETP.NE.AND P0, PT, R2, 0x1, PT ;  /* 0x000000010200780c */ /* 0x000fc80003f05270 */
[----:B---3--:R-:W-:-:S04]  /*2940*/  SHF.R.U32.HI R6, RZ, R6, R3 ;  /* 0x00000006ff067219 */ /* 0x008fc80000011603 */
[----:B------:R-:W-:Y:S02]  /*2950*/  SEL R3, R13, R6, !P0 ;  /* 0x000000060d037207 */ /* 0x000fe40004000000 */
[----:B----4-:R-:W-:-:S04]  /*2960*/  ISETP.NE.AND P1, PT, R8, 0x1, PT ;  /* 0x000000010800780c */ /* 0x010fc80003f25270 */
[----:B------:R-:W-:-:S05]  /*2970*/  SEL R4, R15, R4, !P1 ;  /* 0x000000040f047207 */ /* 0x000fca0004800000 */
[----:B------:R-:W-:Y:S02]  /*2980*/  IMAD.IADD R5, R3, 0x1, -R4 ;  /* 0x0000000103057824 */ /* 0x000fe400078e0a04 */
[----:B------:R-:W-:Y:S02]  /*2990*/  IMAD.IADD R3, R4, 0x1, -R3 ;  /* 0x0000000104037824 */ /* 0x000fe400078e0a03 */
[----:B------:R-:W-:Y:S02]  /*29a0*/  IMAD R15, R5, R8, R15 ;  /* 0x00000008050f7224 */ /* 0x000fe400078e020f */
[----:B------:R-:W-:-:S07]  /*29b0*/  IMAD R13, R3, R2, R13 ;  /* 0x00000002030d7224 */ /* 0x000fce00078e020d */
.L_x_39:
[----:B------:R-:W-:Y:S01]  /*29c0*/  UMOV UR29, UR40 ;  /* 0x00000028001d7c82 */ /* 0x000fe20008000000 */
[----:B------:R-:W-:Y:S01]  /*29d0*/  PLOP3.LUT P0, PT, PT, PT, PT, 0x80, 0x8 ;  /* 0x000000000008781c */ /* 0x000fe20003f0f070 */
[----:B------:R-:W-:Y:S01]  /*29e0*/  IMAD.IADD R19, R15, 0x1, R64 ;  /* 0x000000010f137824 */ /* 0x000fe200078e0240 */
[----:B------:R-:W-:Y:S01]  /*29f0*/  LOP3.LUT R10, R10, 0x1, RZ, 0x3c, !PT ;  /* 0x000000010a0a7812 */ /* 0x000fe200078e3cff */
[----:B------:R-:W-:Y:S01]  /*2a00*/  IMAD.IADD R16, R13, 0x1, R62 ;  /* 0x000000010d107824 */ /* 0x000fe200078e023e */
[----:B------:R-:W-:Y:S09]  /*2a10*/  @P3 BRA `(.L_x_40) ;  /* 0xffffffec00103947 */ /* 0x000ff2000383ffff */
[----:B------:R-:W-:Y:S01]  /*2a20*/  UIADD3 UR30, UPT, UPT, UR30, 0x40, URZ ;  /* 0x000000401e1e7890 */ /* 0x000fe2000fffe0ff */
[----:B------:R-:W-:-:S03]  /*2a30*/  SHF.L.U32 R3, R12, 0x1f, RZ ;  /* 0x0000001f0c037819 */ /* 0x000fc600000006ff */
[----:B------:R-:W-:-:S09]  /*2a40*/  ULEA UR4, UR41, UR30, 0x3 ;  /* 0x0000001e29047291 */ /* 0x000fd2000f8e18ff */
[----:B------:R-:W1:Y:S02]  /*2a50*/  SYNCS.PHASECHK.TRANS64.TRYWAIT P0, [UR4], R3 ;  /* 0x00000003ff0075a7 */ /* 0x000e640008001104 */
[----:B-1----:R-:W-:Y:S05]  /*2a60*/  @!P0 BRA `(.L_x_41) ;  /* 0x0000005c00348947 */ /* 0x002fea0003800000 */
.L_x_140:
[----:B------:R-:W-:-:S04]  /*2a70*/  UIADD3 UR5, UPT, UPT, UR41, 0x1, URZ ;  /* 0x0000000129057890 */ /* 0x000fc8000fffe0ff */
[----:B------:R-:W-:-:S04]  /*2a80*/  UISETP.NE.AND UP0, UPT, UR5, 0x8, UPT ;  /* 0x000000080500788c */ /* 0x000fc8000bf05270 */
[----:B------:R-:W-:Y:S02]  /*2a90*/  USEL UR6, URZ, 0x1, UP0 ;  /* 0x00000001ff067887 */ /* 0x000fe40008000000 */
[----:B------:R-:W-:-:S04]  /*2aa0*/  USEL UR5, UR5, URZ, UP0 ;  /* 0x000000ff05057287 */ /* 0x000fc80008000000 */
[----:B------:R-:W-:Y:S01]  /*2ab0*/  ULEA UR4, UR5, UR30, 0x3 ;  /* 0x0000001e05047291 */ /* 0x000fe2000f8e18ff */
[----:B------:R-:W-:-:S04]  /*2ac0*/  LOP3.LUT R2, R12, UR6, RZ, 0x3c, !PT ;  /* 0x000000060c027c12 */ /* 0x000fc8000f8e3cff */
[----:B-1----:R-:W-:-:S04]  /*2ad0*/  SHF.L.U32 R3, R2, 0x1f, RZ ;  /* 0x0000001f02037819 */ /* 0x002fc800000006ff */
[----:B------:R-:W1:Y:S02]  /*2ae0*/  SYNCS.PHASECHK.TRANS64.TRYWAIT P0, [UR4], R3 ;  /* 0x00000003ff0075a7 */ /* 0x000e640008001104 */
[----:B-1----:R-:W-:Y:S05]  /*2af0*/  @!P0 BRA `(.L_x_42) ;  /* 0x0000005c00288947 */ /* 0x002fea0003800000 */
.L_x_142:
        /* <DEDUP_REMOVED lines=9> */
.L_x_144:
        /* <DEDUP_REMOVED lines=9> */
.L_x_146:
        /* <DEDUP_REMOVED lines=9> */
.L_x_148:
        /* <DEDUP_REMOVED lines=9> */
.L_x_150:
        /* <DEDUP_REMOVED lines=9> */
.L_x_152:
[----:B------:R-:W-:-:S04]  /*2dd0*/  UIADD3 UR5, UPT, UPT, UR5, 0x1, URZ ;  /* 0x0000000105057890 */ /* 0x000fc8000fffe0ff */
[----:B------:R-:W-:-:S04]  /*2de0*/  UISETP.NE.AND UP0, UPT, UR5, 0x8, UPT ;  /* 0x000000080500788c */ /* 0x000fc8000bf05270 */
[----:B------:R-:W-:Y:S02]  /*2df0*/  USEL UR4, URZ, 0x1, UP0 ;  /* 0x00000001ff047887 */ /* 0x000fe40008000000 */
[----:B------:R-:W-:-:S04]  /*2e00*/  USEL UR5, UR5, URZ, UP0 ;  /* 0x000000ff05057287 */ /* 0x000fc80008000000 */
[----:B------:R-:W-:Y:S01]  /*2e10*/  ULEA UR5, UR5, UR30, 0x3 ;  /* 0x0000001e05057291 */ /* 0x000fe2000f8e18ff */
[----:B-1----:R-:W-:-:S04]  /*2e20*/  LOP3.LUT R3, R2, UR4, RZ, 0x3c, !PT ;  /* 0x0000000402037c12 */ /* 0x002fc8000f8e3cff */
[----:B------:R-:W-:Y:S01]  /*2e30*/  SHF.L.U32 R3, R3, 0x1f, RZ ;  /* 0x0000001f03037819 */ /* 0x000fe200000006ff */
[----:B------:R-:W-:-:S07]  /*2e40*/  IMAD.U32 R0, RZ, RZ, UR5 ;  /* 0x00000005ff007e24 */ /* 0x000fce000f8e00ff */
.L_x_48:
[----:B-1----:R1:W2:Y:S02]  /*2e50*/  SYNCS.PHASECHK.TRANS64.TRYWAIT P0, [R0+URZ], R3 ;  /* 0x00000003000075a7 */ /* 0x0022a400080011ff */
[----:B--2---:R-:W-:Y:S05]  /*2e60*/  @!P0 NANOSLEEP.SYNCS 0x989680 ;  /* 0x009896800000895d */ /* 0x004fea0003900000 */
[----:B------:R-:W2:Y:S02]  /*2e70*/  @!P0 SYNCS.PHASECHK.TRANS64 P0, [R0+URZ], R3 ;  /* 0x00000003000085a7 */ /* 0x000ea400080010ff */
[----:B--2---:R-:W-:Y:S05]  /*2e80*/  @P0 EXIT ;  /* 0x000000000000094d */ /* 0x004fea0003800000 */
[----:B------:R-:W-:Y:S05]  /*2e90*/  BRA `(.L_x_48) ;  /* 0xfffffffc00ec7947 */ /* 0x000fea000383ffff */
.L_x_22:
[----:B------:R-:W-:-:S04]  /*2ea0*/  UISETP.NE.AND UP1, UPT, UR45, URZ, UPT ;  /* 0x000000ff2d00728c */ /* 0x000fc8000bf25270 */
[----:B------:R-:W-:-:S09]  /*2eb0*/  UISETP.NE.OR UP1, UPT, UR4, 0x1, UP1 ;  /* 0x000000010400788c */ /* 0x000fd20008f25670 */
[----:B------:R-:W-:Y:S05]  /*2ec0*/  BRA.U UP1, `(.L_x_49) ;  /* 0x0000000101b07547 */ /* 0x000fea000b800000 */
[----:B------:R-:W-:Y:S01]  /*2ed0*/  UMOV UR4, 0x400 ;  /* 0x0000040000047882 */ /* 0x000fe20000000000 */
[----:B------:R-:W-:Y:S01]  /*2ee0*/  HFMA2 R2, -RZ, RZ, 0, 5.9604644775390625e-08 ;  /* 0x00000001ff027431 */ /* 0x000fe200000001ff */
[----:B------:R-:W-:Y:S01]  /*2ef0*/  ULEA UR45, UR45, UR4, 0x18 ;  /* 0x000000042d2d7291 */ /* 0x000fe2000f8ec0ff */
[----:B------:R-:W-:Y:S01]  /*2f00*/  ISETP.GE.U32.AND P0, PT, R8, 0x2, PT ;  /* 0x000000020800780c */ /* 0x000fe20003f06070 */
[----:B------:R-:W-:Y:S02]  /*2f10*/  IMAD.MOV.U32 R3, RZ, RZ, RZ ;  /* 0x000000ffff037224 */ /* 0x000fe400078e00ff */
[----:B------:R-:W-:Y:S02]  /*2f20*/  UIADD3 UR6, UPT, UPT, UR45, 0xd8, URZ ;  /* 0x000000d82d067890 */ /* 0x000fe4000fffe0ff */
[----:B------:R-:W-:Y:S02]  /*2f30*/  UIADD3 UR7, UPT, UPT, UR45, 0xd0, URZ ;  /* 0x000000d02d077890 */ /* 0x000fe4000fffe0ff */
[----:B------:R-:W-:-:S12]  /*2f40*/  UPRMT UR6, URZ, 0x654, UR6 ;  /* 0x00000654ff067896 */ /* 0x000fd80008000006 */
.L_x_52:
[----:B------:R-:W-:Y:S01]  /*2f50*/  SHF.L.U32 R7, R2, 0x1f, RZ ;  /* 0x0000001f02077819 */ /* 0x000fe200000006ff */
[----:B------:R-:W-:Y:S02]  /*2f60*/  IMAD.U32 R9, RZ, RZ, UR7 ;  /* 0x00000007ff097e24 */ /* 0x000fe4000f8e00ff */
[----:B------:R-:W-:Y:S01]  /*2f70*/  @!P0 IMAD.MOV.U32 R5, RZ, RZ, 0x10 ;  /* 0x00000010ff058424 */ /* 0x000fe200078e00ff */
[----:B------:R-:W2:Y:S02]  /*2f80*/  SYNCS.PHASECHK.TRANS64.TRYWAIT P1, [UR45+0xd8], R7 ;  /* 0x0000d807ff0075a7 */ /* 0x000ea4000802112d */
[----:B------:R-:W-:-:S04]  /*2f90*/  PRMT R9, R8, 0x654, R9 ;  /* 0x0000065408097816 */ /* 0x000fc80000000009 */
[----:B------:R-:W-:Y:S01]  /*2fa0*/  SEL R0, R9, R0, !P0 ;  /* 0x0000000009007207 */ /* 0x000fe20004000000 */
[----:B--2---:R-:W-:Y:S06]  /*2fb0*/  @!P1 BRA `(.L_x_50) ;  /* 0x0000005800889947 */ /* 0x004fec0003800000 */
.L_x_154:
[----:B------:R-:W-:Y:S01]  /*2fc0*/  UIADD3 UR4, UPT, UPT, UR45, 0x110, URZ ;  /* 0x000001102d047890 */ /* 0x000fe2000fffe0ff */
[----:B------:R3:W-:Y:S01]  /*2fd0*/  @!P0 SYNCS.ARRIVE.TRANS64.RED RZ, [R0+URZ], R5 ;  /* 0x0000000500ff89a7 */ /* 0x0007e200080004ff */
[----:B------:R-:W-:Y:S01]  /*2fe0*/  UIADD3 UR5, UPT, UPT, UR45, 0xd0, URZ ;  /* 0x000000d02d057890 */ /* 0x000fe2000fffe0ff */
[----:B------:R-:W-:-:S08]  /*2ff0*/  LOP3.LUT R2, R2, 0x1, RZ, 0x3c, !PT ;  /* 0x0000000102027812 */ /* 0x000fd000078e3cff */
[----:B------:R-:W-:Y:S06]  /*3000*/  UGETNEXTWORKID.BROADCAST [UR4], [UR5] ;  /* 0x00000000040073ca */ /* 0x000fec0008000100 */
[----:B---3--:R-:W-:-:S04]  /*3010*/  SHF.L.U32 R5, R3, 0x1f, RZ ;  /* 0x0000001f03057819 */ /* 0x008fc800000006ff */
[----:B------:R-:W3:Y:S02]  /*3020*/  SYNCS.PHASECHK.TRANS64.TRYWAIT P1, [UR45+0xd0], R5 ;  /* 0x0000d005ff0075a7 */ /* 0x000ee4000802112d */
[----:B---3--:R-:W-:Y:S05]  /*3030*/  @!P1 BRA `(.L_x_51) ;  /* 0x0000005800809947 */ /* 0x008fea0003800000 */
.L_x_156:
[----:B--2---:R-:W2:Y:S01]  /*3040*/  LDS.128 R4, [UR45+0x110] ;  /* 0x0001102dff047984 */ /* 0x004ea20008000c00 */
[----:B------:R-:W-:Y:S01]  /*3050*/  LOP3.LUT R3, R3, 0x1, RZ, 0x3c, !PT ;  /* 0x0000000103037812 */ /* 0x000fe200078e3cff */
[----:B------:R-:W-:Y:S01]  /*3060*/  @!PT LDS RZ, [RZ] ;  /* 0x00000000fffff984 */ /* 0x000fe20000000800 */
[----:B------:R-:W-:Y:S01]  /*3070*/  @!PT LDS RZ, [RZ] ;  /* 0x00000000fffff984 */ /* 0x000fe20000000800 */
[----:B------:R-:W-:Y:S01]  /*3080*/  @!PT LDS RZ, [RZ] ;  /* 0x00000000fffff984 */ /* 0x000fe20000000800 */
[----:B------:R-:W-:Y:S01]  /*3090*/  @!PT LDS RZ, [RZ] ;  /* 0x00000000fffff984 */ /* 0x000fe20000000800 */
[----:B------:R3:W-:Y:S06]  /*30a0*/  MEMBAR.ALL.CTA ;  /* 0x0000000000007992 */ /* 0x0007ec0000008000 */
[----:B---3--:R-:W3:Y:S02]  /*30b0*/  FENCE.VIEW.ASYNC.S ;  /* 0x00000000000073c6 */ /* 0x008ee40000000000 */
[----:B---3--:R-:W-:Y:S01]  /*30c0*/  SYNCS.ARRIVE.TRANS64.RED.A1T0 RZ, [UR6], RZ ;  /* 0x000000ffffff79a7 */ /* 0x008fe20008100406 */
[----:B--2---:R-:W-:-:S13]  /*30d0*/  LOP3.LUT P1, RZ, R6, 0x1, RZ, 0xc0, !PT ;  /* 0x0000000106ff7812 */ /* 0x004fda000782c0ff */
[----:B------:R-:W-:Y:S05]  /*30e0*/  @P1 BRA `(.L_x_52) ;  /* 0xfffffffc00981947 */ /* 0x000fea000383ffff */
[----:B------:R-:W-:-:S04]  /*30f0*/  SHF.L.U32 R0, R2, 0x1f, RZ ;  /* 0x0000001f02007819 */ /* 0x000fc800000006ff */
[----:B------:R-:W2:Y:S02]  /*3100*/  SYNCS.PHASECHK.TRANS64 P0, [UR45+0xd8], R0 ;  /* 0x0000d800ff0075a7 */ /* 0x000ea4000800102d */
[----:B-12---:R-:W-:Y:S05]  /*3110*/  @P0 EXIT ;  /* 0x000000000000094d */ /* 0x006fea0003800000 */
[----:B------:R-:W-:-:S07]  /*3120*/  MOV R0, UR45 ;  /* 0x0000002d00007c02 */ /* 0x000fce0008000f00 */
.L_x_53:
[----:B-1----:R-:W-:-:S04]  /*3130*/  SHF.L.U32 R3, R2, 0x1f, RZ ;  /* 0x0000001f02037819 */ /* 0x002fc800000006ff */
[----:B------:R1:W2:Y:S03]  /*3140*/  SYNCS.PHASECHK.TRANS64.TRYWAIT P0, [R0+URZ+0xd8], R3 ;  /* 0x0000d803000075a7 */ /* 0x0002a600080011ff */
[----:B--2---:R-:W-:Y:S05]  /*3150*/  @!P0 NANOSLEEP.SYNCS 0x989680 ;  /* 0x009896800000895d */ /* 0x004fea0003900000 */
[----:B------:R-:W2:Y:S02]  /*3160*/  @!P0 SYNCS.PHASECHK.TRANS64 P0, [R0+URZ+0xd8], R3 ;  /* 0x0000d803000085a7 */ /* 0x000ea400080010ff */
[----:B--2---:R-:W-:Y:S05]  /*3170*/  @P0 EXIT ;  /* 0x000000000000094d */ /* 0x004fea0003800000 */
[----:B------:R-:W-:Y:S05]  /*3180*/  BRA `(.L_x_53) ;  /* 0xfffffffc00e87947 */ /* 0x000fea000383ffff */
.L_x_49:
[----:B------:R-:W-:Y:S05]  /*3190*/  BRA.U UP4, `(.L_x_54) ;  /* 0x0000000d04847547 */ /* 0x000fea000b800000 */
[----:B------:R-:W-:Y:S01]  /*31a0*/  UMOV UR4, 0x40 ;  /* 0x0000004000047882 */ /* 0x000fe20000000000 */
[----:B------:R-:W-:Y:S01]  /*31b0*/  NOP ;  /* 0x0000000000007918 */ /* 0x000fe20000000000 */
[----:B------:R-:W-:Y:S01]  /*31c0*/  ULEA UR4, UR45, UR4, 0x18 ;  /* 0x000000042d047291 */ /* 0x000fe2000f8ec0ff */
[----:B------:R-:W-:Y:S02]  /*31d0*/  UMOV UR5, 0x400 ;  /* 0x0000040000057882 */ /* 0x000fe40000000000 */
[----:B------:R-:W-:-:S06]  /*31e0*/  ULEA UR45, UR45, UR5, 0x18 ;  /* 0x000000052d2d7291 */ /* 0x000fcc000f8ec0ff */
[----:B------:R-:W2:Y:S02]  /*31f0*/  LDS.U8 R2, [UR4+0x1c] ;  /* 0x00001c04ff027984 */ /* 0x000ea40008000000 */
[----:B--2---:R-:W-:-:S13]  /*3200*/  ISETP.NE.AND P0, PT, R2, RZ, PT ;  /* 0x000000ff0200720c */ /* 0x004fda0003f05270 */
[----:B------:R-:W-:Y:S05]  /*3210*/  @P0 BRA `(.L_x_55) ;  /* 0x0000000000580947 */ /* 0x000fea0003800000 */
[----:B------:R-:W-:-:S13]  /*3220*/  ELECT P0, URZ, PT ;  /* 0x0000000000ff782f */ /* 0x000fda0003800000 */
[----:B------:R-:W-:Y:S05]  /*3230*/  @!P0 BRA `(.L_x_56) ;  /* 0x0000000000608947 */ /* 0x000fea0003800000 */
[----:B------:R-:W-:Y:S01]  /*3240*/  UMOV UR5, 0x10 ;  /* 0x0000001000057882 */ /* 0x000fe20000000000 */
[----:B------:R-:W-:Y:S01]  /*3250*/  HFMA2 R2, -RZ, RZ, 0, 5.9604644775390625e-08 ;  /* 0x00000001ff027431 */ /* 0x000fe200000001ff */
[----:B------:R-:W-:-:S03]  /*3260*/  MOV R3, 0xffff ;  /* 0x0000ffff00037802 */ /* 0x000fc60000000f00 */
[----:B------:R-:W-:Y:S04]  /*3270*/  DEPBAR.LE SB2, 0x36 ;  /* 0x0000ad800000791a */ /* 0x000fe80000000000 */
[----:B------:R-:W2:Y:S02]  /*3280*/  UTCATOMSWS.FIND_AND_SET.ALIGN UP0, UR5, UR5 ;  /* 0x00000005000575e3 */ /* 0x000ea40008000800 */
[----:B--2---:R-:W-:Y:S01]  /*3290*/  MOV R4, UR5 ;  /* 0x0000000500047c02 */ /* 0x004fe20008000f00 */
[----:B------:R-:W-:Y:S06]  /*32a0*/  BRA.U UP0, `(.L_x_57) ;  /* 0x0000000100187547 */ /* 0x000fec000b800000 */
.L_x_58:
[----:B------:R-:W-:Y:S05]  /*32b0*/  NANOSLEEP 0x64 ;  /* 0x000000640000795d */ /* 0x000fea0003800000 */
[----:B------:R-:W-:-:S05]  /*32c0*/  UMOV UR5, 0x10 ;  /* 0x0000001000057882 */ /* 0x000fca0000000000 */
[----:B------:R-:W-:Y:S04]  /*32d0*/  DEPBAR.LE SB2, 0x36 ;  /* 0x0000ad800000791a */ /* 0x000fe80000000000 */
[----:B------:R-:W2:Y:S02]  /*32e0*/  UTCATOMSWS.FIND_AND_SET.ALIGN UP0, UR5, UR5 ;  /* 0x00000005000575e3 */ /* 0x000ea40008000800 */
[----:B--2---:R-:W-:Y:S01]  /*32f0*/  MOV R4, UR5 ;  /* 0x0000000500047c02 */ /* 0x004fe20008000f00 */
[----:B------:R-:W-:Y:S05]  /*3300*/  BRA.U !UP0, `(.L_x_58) ;  /* 0xfffffffd08e87547 */ /* 0x000fea000b83ffff */
.L_x_57:
[-C--:B------:R-:W-:Y:S02]  /*3310*/  SHF.L.U32 R3, R3, R4.reuse, RZ ;  /* 0x0000000403037219 */ /* 0x080fe400000006ff */
[----:B------:R-:W-:Y:S01]  /*3320*/  SHF.L.U32 R2, R2, R4, RZ ;  /* 0x0000000402027219 */ /* 0x000fe200000006ff */
[----:B------:R-:W-:Y:S02]  /*3330*/  IMAD.SHL.U32 R4, R4, 0x20, RZ ;  /* 0x0000002004047824 */ /* 0x000fe400078e00ff */
[----:B------:R2:W-:Y:S04]  /*3340*/  ATOMS.OR RZ, [UR4+0x14], R3 ;  /* 0x00001403ffff798c */ /* 0x0005e8000b000004 */
[----:B------:R2:W-:Y:S04]  /*3350*/  ATOMS.OR RZ, [UR4+0x18], R2 ;  /* 0x00001802ffff798c */ /* 0x0005e8000b000004 */
[----:B------:R2:W-:Y:S01]  /*3360*/  STS [UR45+0x120], R4 ;  /* 0x00012004ff007988 */ /* 0x0005e2000800082d */
[----:B------:R-:W-:Y:S05]  /*3370*/  BRA `(.L_x_56) ;  /* 0x0000000000107947 */ /* 0x000fea0003800000 */
.L_x_55:
[----:B------:R-:W-:-:S05]  /*3380*/  MOV R2, 0xffffffff ;  /* 0xffffffff00027802 */ /* 0x000fca0000000f00 */
[----:B------:R2:W-:Y:S02]  /*3390*/  STS [UR45+0x120], R2 ;  /* 0x00012002ff007988 */ /* 0x0005e4000800082d */
[----:B--2---:R-:W-:Y:S02]  /*33a0*/  MOV R2, 0x33c0 ;  /* 0x000033c000027802 */ /* 0x004fe40000000f00 */
[----:B-1---5:R-:W-:Y:S05]  /*33b0*/  CALL.REL.NOINC `($__internal_1_$__cuda_sm10x_tcgen05_guardrail_trap_phase_invalid_during_alloc) ;  /* 0x0000005c00947944 */ /* 0x022fea0003c00000 */
.L_x_56:
[----:B------:R-:W-:Y:S05]  /*33c0*/  WARPSYNC.ALL ;  /* 0x0000000000007948 */ /* 0x000fea0003800000 */
[----:B------:R-:W3:Y:S01]  /*33d0*/  S2UR UR6, SR_CgaCtaId ;  /* 0x00000000000679c3 */ /* 0x000ee20000008800 */
[----:B------:R-:W-:Y:S01]  /*33e0*/  UMOV UR4, 0x400 ;  /* 0x0000040000047882 */ /* 0x000fe20000000000 */
[----:B------:R-:W-:-:S06]  /*33f0*/  NOP ;  /* 0x0000000000007918 */ /* 0x000fcc0000000000 */
[----:B------:R-:W-:Y:S06]  /*3400*/  BAR.ARV 0x6, 0xa0 ;  /* 0x0182800000007b1d */ /* 0x000fec0000002000 */
[----:B------:R-:W-:Y:S01]  /*3410*/  LOP3.LUT R0, R0, 0xffff, RZ, 0xc0, !PT ;  /* 0x0000ffff00007812 */ /* 0x000fe200078ec0ff */
[----:B------:R-:W-:Y:S01]  /*3420*/  IMAD.MOV.U32 R9, RZ, RZ, 0x1 ;  /* 0x00000001ff097424 */ /* 0x000fe200078e00ff */
[----:B------:R-:W-:Y:S01]  /*3430*/  UMOV UR16, URZ ;  /* 0x000000ff00107c82 */ /* 0x000fe20008000000 */
[----:B------:R-:W-:Y:S01]  /*3440*/  IMAD.MOV.U32 R8, RZ, RZ, RZ ;  /* 0x000000ffff087224 */ /* 0x000fe200078e00ff */
[----:B------:R-:W-:Y:S01]  /*3450*/  R2UR UR9, R0 ;  /* 0x00000000000972ca */ /* 0x000fe200000e0000 */
[----:B--2---:R-:W-:Y:S01]  /*3460*/  IMAD.MOV.U32 R3, RZ, RZ, RZ ;  /* 0x000000ffff037224 */ /* 0x004fe200078e00ff */
[----:B------:R-:W-:Y:S01]  /*3470*/  UMOV UR15, URZ ;  /* 0x000000ff000f7c82 */ /* 0x000fe20008000000 */
[----:B------:R-:W-:Y:S01]  /*3480*/  UMOV UR24, 0x0 ;  /* 0x0000000000187882 */ /* 0x000fe20000000000 */
[----:B------:R-:W-:Y:S01]  /*3490*/  UMOV UR25, 0x4210490 ;  /* 0x0421049000197882 */ /* 0x000fe20000000000 */
[----:B------:R-:W-:Y:S01]  /*34a0*/  UMOV UR22, 0x0 ;  /* 0x0000000000167882 */ /* 0x000fe20000000000 */
[----:B---3--:R-:W-:Y:S01]  /*34b0*/  ULEA UR6, UR6, UR4, 0x18 ;  /* 0x0000000406067291 */ /* 0x008fe2000f8ec0ff */
[----:B------:R-:W2:Y:S03]  /*34c0*/  LDCU.64 UR4, c[0x0][0x388] ;  /* 0x00007100ff0477ac */ /* 0x000ea60008000a00 */
[----:B------:R-:W-:-:S02]  /*34d0*/  UIADD3 UR10, UPT, UPT, UR6, 0x4400, URZ ;  /* 0x00004400060a7890 */ /* 0x000fc4000fffe0ff */
[----:B------:R-:W-:-:S03]  /*34e0*/  UIADD3 UR11, UPT, UPT, UR6, 0x14400, URZ ;  /* 0x00014400060b7890 */ /* 0x000fc6000fffe0ff */
[----:B------:R-:W3:Y:S01]  /*34f0*/  LDS R2, [UR6+0x120] ;  /* 0x00012006ff027984 */ /* 0x000ee20008000800 */
[----:B------:R-:W-:Y:S02]  /*3500*/  USHF.R.U32.HI UR10, URZ, 0x4, UR10 ;  /* 0x00000004ff0a7899 */ /* 0x000fe4000801160a */
[----:B------:R-:W-:Y:S02]  /*3510*/  USHF.R.U32.HI UR11, URZ, 0x4, UR11 ;  /* 0x00000004ff0b7899 */ /* 0x000fe4000801160b */
[----:B------:R-:W-:Y:S02]  /*3520*/  ULOP3.LUT UR10, UR10, 0x3fff, URZ, 0xc0, !UPT ;  /* 0x00003fff0a0a7892 */ /* 0x000fe4000f8ec0ff */
[----:B------:R-:W-:Y:S02]  /*3530*/  ULOP3.LUT UR11, UR11, 0x3fff, URZ, 0xc0, !UPT ;  /* 0x00003fff0b0b7892 */ /* 0x000fe4000f8ec0ff */
[----:B------:R-:W-:Y:S02]  /*3540*/  ULOP3.LUT UR10, UR10, 0x10000, URZ, 0xfc, !UPT ;  /* 0x000100000a0a7892 */ /* 0x000fe4000f8efcff */
[----:B--2---:R-:W-:-:S02]  /*3550*/  UIADD3 UR7, UPT, UPT, UR4, 0x3f, URZ ;  /* 0x0000003f04077890 */ /* 0x004fc4000fffe0ff */
[----:B------:R-:W-:Y:S02]  /*3560*/  ULOP3.LUT UR11, UR11, 0x2000000, URZ, 0xfc, !UPT ;  /* 0x020000000b0b7892 */ /* 0x000fe4000f8efcff */
[----:B------:R-:W-:Y:S01]  /*3570*/  USHF.R.S32.HI UR4, URZ, 0x1f, UR7 ;  /* 0x0000001fff047899 */ /* 0x000fe20008011407 */
[----:B------:R-:W-:Y:S01]  /*3580*/  UMOV UR23, 0x4210490 ;  /* 0x0421049000177882 */ /* 0x000fe20000000000 */
[----:B------:R-:W-:Y:S02]  /*3590*/  UMOV UR20, 0x0 ;  /* 0x0000000000147882 */ /* 0x000fe40000000000 */
[----:B------:R-:W-:Y:S01]  /*35a0*/  ULEA.HI UR7, UR4, UR7, URZ, 0x6 ;  /* 0x0000000704077291 */ /* 0x000fe2000f8f30ff */
[----:B------:R-:W-:Y:S01]  /*35b0*/  UMOV UR21, 0x4210490 ;  /* 0x0421049000157882 */ /* 0x000fe20000000000 */
[----:B------:R-:W-:Y:S02]  /*35c0*/  UMOV UR18, 0x0 ;  /* 0x0000000000127882 */ /* 0x000fe40000000000 */
[----:B------:R-:W-:Y:S01]  /*35d0*/  USHF.R.S32.HI UR7, URZ, 0x6, UR7 ;  /* 0x00000006ff077899 */ /* 0x000fe20008011407 */
[----:B------:R-:W-:-:S02]  /*35e0*/  UMOV UR19, 0x4210490 ;  /* 0x0421049000137882 */ /* 0x000fc40000000000 */
[----:B------:R-:W2:Y:S01]  /*35f0*/  LDCU UR4, c[0x0][0x390] ;  /* 0x00007200ff0477ac */ /* 0x000ea20008000800 */
[----:B------:R-:W-:Y:S02]  /*3600*/  UIMAD UR7, UR7, UR5, URZ ;  /* 0x00000005070772a4 */ /* 0x000fe4000f8e02ff */
[----:B------:R-:W-:-:S04]  /*3610*/  UIADD3 UR5, UPT, UPT, UR6, 0xd8, URZ ;  /* 0x000000d806057890 */ /* 0x000fc8000fffe0ff */
[----:B------:R-:W-:Y:S01]  /*3620*/  UPRMT UR5, URZ, 0x654, UR5 ;  /* 0x00000654ff057896 */ /* 0x000fe20008000005 */
[C---:B---3--:R-:W-:Y:S01]  /*3630*/  VIADD R5, R2.reuse, 0x80 ;  /* 0x0000008002057836 */ /* 0x048fe20000000000 */
[----:B------:R-:W-:Y:S01]  /*3640*/  LOP3.LUT R4, R2, 0xffff, RZ, 0xc0, !PT ;  /* 0x0000ffff02047812 */ /* 0x000fe200078ec0ff */
[----:B--2---:R-:W-:-:S03]  /*3650*/  UIMAD UR4, UR7, UR4, URZ ;  /* 0x00000004070472a4 */ /* 0x004fc6000f8e02ff */
[----:B------:R-:W-:Y:S01]  /*3660*/  LOP3.LUT R5, R5, 0xffff, RZ, 0xc0, !PT ;  /* 0x0000ffff05057812 */ /* 0x000fe200078ec0ff */
[----:B------:R-:W-:-:S04]  /*3670*/  UIADD3 UR17, UPT, UPT, UR4, -0x1, URZ ;  /* 0xffffffff04117890 */ /* 0x000fc8000fffe0ff */
[----:B------:R2:W-:Y:S01]  /*3680*/  STL.64 [R1], R4 ;  /* 0x0000000401007387 */ /* 0x0005e20000100a00 */
[----:B------:R-:W-:-:S11]  /*3690*/  UISETP.GE.AND UP2, UPT, UR4, 0x1, UPT ;  /* 0x000000010400788c */ /* 0x000fd6000bf46270 */
.L_x_65:
[----:B--2---:R-:W-:-:S04]  /*36a0*/  SHF.L.U32 R5, R8, 0x1f, RZ ;  /* 0x0000001f08057819 */ /* 0x004fc800000006ff */
[----:B------:R-:W2:Y:S02]  /*36b0*/  SYNCS.PHASECHK.TRANS64.TRYWAIT P0, [UR6+0xd0], R5 ;  /* 0x0000d005ff0075a7 */ /* 0x000ea40008001106 */
[----:B--234-:R-:W-:Y:S05]  /*36c0*/  @!P0 BRA `(.L_x_59) ;  /* 0x0000005000f48947 */ /* 0x01cfea0003800000 */
.L_x_158:
[----:B--2---:R-:W2:Y:S01]  /*36d0*/  LDS.128 R4, [UR6+0x110] ;  /* 0x00011006ff047984 */ /* 0x004ea20008000c00 */
[----:B------:R-:W-:Y:S01]  /*36e0*/  ULEA UR8, UR16, UR6, 0x3 ;  /* 0x0000000610087291 */ /* 0x000fe2000f8e18ff */
[----:B------:R-:W-:Y:S01]  /*36f0*/  SHF.L.U32 R0, R9, 0x1f, RZ ;  /* 0x0000001f09007819 */ /* 0x000fe200000006ff */
[----:B------:R-:W-:Y:S01]  /*3700*/  @!PT LDS RZ, [RZ] ;  /* 0x00000000fffff984 */ /* 0x000fe20000000800 */
[----:B------:R-:W-:Y:S01]  /*3710*/  @!PT LDS RZ, [RZ] ;  /* 0x00000000fffff984 */ /* 0x000fe20000000800 */
[----:B------:R-:W-:Y:S01]  /*3720*/  @!PT LDS RZ, [RZ] ;  /* 0x00000000fffff984 */ /* 0x000fe20000000800 */
[----:B------:R-:W-:Y:S01]  /*3730*/  @!PT LDS RZ, [RZ] ;  /* 0x00000000fffff984 */ /* 0x000fe20000000800 */
[----:B------:R3:W-:Y:S06]  /*3740*/  MEMBAR.ALL.CTA ;  /* 0x0000000000007992 */ /* 0x0007ec0000008000 */
[----:B---3--:R-:W3:Y:S02]  /*3750*/  FENCE.VIEW.ASYNC.S ;  /* 0x00000000000073c6 */ /* 0x008ee40000000000 */
[----:B---3--:R-:W-:Y:S01]  /*3760*/  SYNCS.ARRIVE.TRANS64.RED.A1T0 RZ, [UR5], RZ ;  /* 0x000000ffffff79a7 */ /* 0x008fe20008100405 */
[----:B------:R-:W3:Y:S01]  /*3770*/  SYNCS.PHASECHK.TRANS64.TRYWAIT P0, [UR8+0xf0], R0 ;  /* 0x0000f000ff0075a7 */ /* 0x000ee20008001108 */
[----:B--2---:R-:W-:Y:S01]  /*3780*/  LOP3.LUT P3, RZ, R6, 0x1, RZ, 0xc0, !PT ;  /* 0x0000000106ff7812 */ /* 0x004fe2000786c0ff */
[----:B---3--:R-:W-:-:S12]  /*3790*/  @!P0 BRA `(.L_x_60) ;  /* 0x0000005000d88947 */ /* 0x008fd80003800000 */
.L_x_160:
[----:B------:R-:W-:Y:S05]  /*37a0*/  BRA.U !UP2, `(.L_x_61) ;  /* 0x000000010af07547 */ /* 0x000fea000b800000 */
[----:B--2---:R-:W-:Y:S01]  /*37b0*/  IMAD.U32 R0, RZ, RZ, UR16 ;  /* 0x00000010ff007e24 */ /* 0x004fe2000f8e00ff */
[----:B------:R-:W-:-:S04]  /*37c0*/  ULEA UR4, UR15, UR6, 0x3 ;  /* 0x000000060f047291 */ /* 0x000fc8000f8e18ff */
[----:B------:R-:W-:Y:S02]  /*37d0*/  LEA R4, R0, R1, 0x2 ;  /* 0x0000000100047211 */ /* 0x000fe400078e10ff */
[----:B------:R-:W-:-:S04]  /*37e0*/  SHF.L.U32 R0, R3, 0x1f, RZ ;  /* 0x0000001f03007819 */ /* 0x000fc800000006ff */
[----:B------:R-:W5:Y:S01]  /*37f0*/  LDL R4, [R4] ;  /* 0x0000000004047983 */ /* 0x000f620000100800 */
[----:B------:R2:W3:Y:S01]  /*3800*/  SYNCS.PHASECHK.TRANS64.TRYWAIT P2, [UR4], R0 ;  /* 0x00000000ff0075a7 */ /* 0x0004e20008041104 */
[----:B------:R-:W-:Y:S01]  /*3810*/  UPLOP3.LUT UP3, UPT, UPT, UPT, UPT, 0x40, 0x4 ;  /* 0x000000000004789c */ /* 0x000fe20003f6e870 */
[----:B------:R-:W-:Y:S01]  /*3820*/  UMOV UR14, UR17 ;  /* 0x00000011000e7c82 */ /* 0x000fe20008000000 */
[----:B------:R-:W-:-:S09]  /*3830*/  UMOV UR13, UR15 ;  /* 0x0000000f000d7c82 */ /* 0x000fd20008000000 */
.L_x_64:
[----:B----4-:R-:W-:Y:S01]  /*3840*/  ULEA UR7, UR13, UR6, 0x3 ;  /* 0x000000060d077291 */ /* 0x010fe2000f8e18ff */
[----:B--23--:R-:W-:Y:S11]  /*3850*/  @P2 BRA `(.L_x_62) ;  /* 0x00000000000c2947 */ /* 0x00cff60003800000 */
[----:B------:R-:W-:Y:S04]  /*3860*/  SHF.L.U32 R5, R3, 0x1f, RZ ;  /* 0x0000001f03057819 */ /* 0x000fe800000006ff */
[----:B------:R-:W3:Y:S02]  /*3870*/  SYNCS.PHASECHK.TRANS64.TRYWAIT P0, [UR7], R5 ;  /* 0x00000005ff0075a7 */ /* 0x000ee40008001107 */
[----:B---3--:R-:W-:Y:S05]  /*3880*/  @!P0 BRA `(.L_x_63) ;  /* 0x0000005000b48947 */ /* 0x008fea0003800000 */
.L_x_62:
[----:B------:R-:W-:Y:S01]  /*3890*/  UISETP.NE.AND UP0, UPT, UR14, URZ, UPT ;  /* 0x000000ff0e00728c */ /* 0x000fe2000bf05270 */
[----:B------:R-:W-:Y:S01]  /*38a0*/  PLOP3.LUT P2, PT, PT, PT, PT, 0x80, 0x8 ;  /* 0x000000000008781c */ /* 0x000fe20003f4f070 */
[----:B------:R-:W-:Y:S01]  /*38b0*/  UIADD3 UR15, UPT, UPT, UR13, 0x1, URZ ;  /* 0x000000010d0f7890 */ /* 0x000fe2000fffe0ff */
[----:B------:R-:W-:Y:S03]  /*38c0*/  ELECT P1, URZ, PT ;  /* 0x0000000000ff782f */ /* 0x000fe60003820000 */
[----:B------:R-:W-:Y:S01]  /*38d0*/  UISETP.NE.AND UP1, UPT, UR15, 0x8, UPT ;  /* 0x000000080f00788c */ /* 0x000fe2000bf25270 */
[----:B------:R-:W-:Y:S01]  /*38e0*/  PLOP3.LUT P0, PT, PT, PT, UP0, 0x80, 0x8 ;  /* 0x000000000008781c */ /* 0x000fe20003f0f008 */
[----:B------:R-:W-:Y:S02]  /*38f0*/  ULEA UR26, UR13, UR11, 0xa ;  /* 0x0000000b0d1a7291 */ /* 0x000fe4000f8e50ff */
[----:B------:R-:W-:Y:S02]  /*3900*/  USEL UR12, URZ, 0x1, UP1 ;  /* 0x00000001ff0c7887 */ /* 0x000fe40008800000 */
[----:B------:R-:W-:Y:S02]  /*3910*/  USEL UR15, UR15, URZ, UP1 ;  /* 0x000000ff0f0f7287 */ /* 0x000fe40008800000 */
[----:B------:R-:W-:Y:S02]  /*3920*/  ULEA UR28, UR13, UR10, 0x9 ;  /* 0x0000000a0d1c7291 */ /* 0x000fe4000f8e48ff */
[----:B------:R-:W-:Y:S01]  /*3930*/  @UP0 ULEA UR4, UR15, UR6, 0x3 ;  /* 0x000000060f040291 */ /* 0x000fe2000f8e18ff */
[----:B------:R-:W-:Y:S01]  /*3940*/  LOP3.LUT R3, R3, UR12, RZ, 0x3c, !PT ;  /* 0x0000000c03037c12 */ /* 0x000fe2000f8e3cff */
[----:B------:R-:W-:Y:S02]  /*3950*/  UIADD3 UR36, UPT, UPT, UR26, 0x80, URZ ;  /* 0x000000801a247890 */ /* 0x000fe4000fffe0ff */
[----:B------:R-:W-:Y:S01]  /*3960*/  UIADD3 UR34, UPT, UPT, UR28, 0x2, URZ ;  /* 0x000000021c227890 */ /* 0x000fe2000fffe0ff */
[----:B--2---:R-:W-:Y:S01]  /*3970*/  @P0 SHF.L.U32 R0, R3, 0x1f, RZ ;  /* 0x0000001f03000819 */ /* 0x004fe200000006ff */
[----:B------:R-:W-:Y:S02]  /*3980*/  UIADD3 UR32, UPT, UPT, UR26, 0x100, URZ ;  /* 0x000001001a207890 */ /* 0x000fe4000fffe0ff */
[----:B------:R-:W-:Y:S01]  /*3990*/  UIADD3 UR30, UPT, UPT, UR28, 0x4, URZ ;  /* 0x000000041c1e7890 */ /* 0x000fe2000fffe0ff */
[----:B------:R4:W2:Y:S01]  /*39a0*/  @P0 SYNCS.PHASECHK.TRANS64.TRYWAIT P2, [UR4], R0 ;  /* 0x00000000ff0005a7 */ /* 0x0008a20008041104 */
[----:B------:R-:W-:Y:S02]  /*39b0*/  ELECT P0, URZ, PT ;  /* 0x0000000000ff782f */ /* 0x000fe40003800000 */
[C---:B-----5:R-:W-:Y:S01]  /*39c0*/  @P1 R2UR.BROADCAST UR4, R4.reuse ;  /* 0x00000000040412ca */ /* 0x060fe200008e0000 */
[----:B------:R-:W-:Y:S10]  /*39d0*/  UIADD3 UR7, UPT, UPT, UR7, 0x40, URZ ;  /* 0x0000004007077890 */ /* 0x000ff4000fffe0ff */
[C---:B------:R-:W-:Y:S02]  /*39e0*/  @P0 R2UR.BROADCAST UR12, R4.reuse ;  /* 0x00000000040c02ca */ /* 0x040fe400008e0000 */
[----:B------:R-:W-:Y:S01]  /*39f0*/  ELECT P0, URZ, PT ;  /* 0x0000000000ff782f */ /* 0x000fe20003800000 */
[----:B------:R-:W-:Y:S01]  /*3a00*/  UMOV UR27, 0x40004040 ;  /* 0x40004040001b7882 */ /* 0x000fe20000000000 */
[----:B------:R-:W-:Y:S01]  /*3a10*/  UMOV UR29, 0x40004040 ;  /* 0x40004040001d7882 */ /* 0x000fe20000000000 */
[----:B------:R-:W-:Y:S01]  /*3a20*/  UMOV UR37, 0x40004040 ;  /* 0x4000404000257882 */ /* 0x000fe20000000000 */
[----:B------:R-:W-:Y:S01]  /*3a30*/  UMOV UR35, 0x40004040 ;  /* 0x4000404000237882 */ /* 0x000fe20000000000 */
[----:B------:R-:W-:Y:S01]  /*3a40*/  UMOV UR33, 0x40004040 ;  /* 0x4000404000217882 */ /* 0x000fe20000000000 */
[----:B------:R-:W-:Y:S01]  /*3a50*/  UMOV UR31, 0x40004040 ;  /* 0x40004040001f7882 */ /* 0x000fe20000000000 */
[----:B------:R-:W-:Y:S01]  /*3a60*/  UMOV UR13, UR15 ;  /* 0x0000000f000d7c82 */ /* 0x000fe20008000000 */
[----:B------:R3:W-:Y:S01]  /*3a70*/  UTCHMMA gdesc[UR28], gdesc[UR26], tmem[UR4], tmem[UR24], idesc[UR25], UP3 ;  /* 0x00ff181a1c0075ea */ /* 0x0007e20009800004 */
[----:B------:R-:W-:Y:S02]  /*3a80*/  UPLOP3.LUT UP3, UPT, UPT, UPT, UPT, 0x80, 0x8 ;  /* 0x000000000008789c */ /* 0x000fe40003f6f070 */
[----:B------:R1:W-:Y:S01]  /*3a90*/  UTCHMMA gdesc[UR34], gdesc[UR36], tmem[UR12], tmem[UR22], idesc[UR23], UPT ;  /* 0x00ff1624220075ea */ /* 0x0003e2000b80000c */
[----:B---3--:R-:W-:Y:S01]  /*3aa0*/  UIADD3 UR26, UPT, UPT, UR26, 0x180, URZ ;  /* 0x000001801a1a7890 */ /* 0x008fe2000fffe0ff */
[C---:B------:R-:W-:Y:S02]  /*3ab0*/  @P0 R2UR.BROADCAST UR4, R4.reuse ;  /* 0x00000000040402ca */ /* 0x040fe400008e0000 */
[----:B------:R-:W-:Y:S11]  /*3ac0*/  ELECT P0, URZ, PT ;  /* 0x0000000000ff782f */ /* 0x000ff60003800000 */
[----:B------:R-:W-:Y:S02]  /*3ad0*/  @!UPT UIADD3 URZ, UPT, UPT, URZ, URZ, URZ ;  /* 0x000000fffffff290 */ /* 0x000fe4000fffe0ff */
[----:B-1----:R-:W-:Y:S01]  /*3ae0*/  @P0 R2UR.BROADCAST UR12, R4 ;  /* 0x00000000040c02ca */ /* 0x002fe200008e0000 */
[----:B------:R-:W-:Y:S01]  /*3af0*/  UIADD3 UR28, UPT, UPT, UR28, 0x6, URZ ;  /* 0x000000061c1c7890 */ /* 0x000fe2000fffe0ff */
[----:B------:R1:W-:Y:S11]  /*3b00*/  UTCHMMA gdesc[UR30], gdesc[UR32], tmem[UR4], tmem[UR20], idesc[UR21], UPT ;  /* 0x00ff14201e0075ea */ /* 0x0003f6000b800004 */
[----:B------:R4:W-:Y:S01]  /*3b10*/  UTCHMMA gdesc[UR28], gdesc[UR26], tmem[UR12], tmem[UR18], idesc[UR19], UPT ;  /* 0x00ff121a1c0075ea */ /* 0x0009e2000b80000c */
[----:B------:R4:W-:Y:S01]  /*3b20*/  UTCBAR.MULTICAST [UR7], URZ, UR9 ;  /* 0x000000ff070073e9 */ /* 0x0009e20008000809 */
[----:B-1----:R-:W-:Y:S02]  /*3b30*/  UIADD3 UR4, UPT, UPT, UR14, 0x1, URZ ;  /* 0x000000010e047890 */ /* 0x002fe4000fffe0ff */
[----:B------:R-:W-:Y:S02]  /*3b40*/  UIADD3 UR14, UPT, UPT, UR14, -0x1, URZ ;  /* 0xffffffff0e0e7890 */ /* 0x000fe4000fffe0ff */
[----:B------:R-:W-:Y:S09]  /*3b50*/  UISETP.GT.U32.AND UP0, UPT, UR4, 0x1, UPT ;  /* 0x000000010400788c */ /* 0x000ff2000bf04070 */
[----:B------:R-:W-:Y:S05]  /*3b60*/  BRA.U UP0, `(.L_x_64) ;  /* 0xfffffffd00347547 */ /* 0x000fea000b83ffff */
.L_x_61:
[----:B------:R-:W-:Y:S01]  /*3b70*/  UIADD3 UR16, UPT, UPT, UR16, 0x1, URZ ;  /* 0x0000000110107890 */ /* 0x000fe2000fffe0ff */
[----:B------:R-:W-:Y:S01]  /*3b80*/  LOP3.LUT R8, R8, 0x1, RZ, 0x3c, !PT ;  /* 0x0000000108087812 */ /* 0x000fe200078e3cff */
[----:B------:R-:W-:Y:S02]  /*3b90*/  UIADD3 UR8, UPT, UPT, UR8, 0xe0, URZ ;  /* 0x000000e008087890 */ /* 0x000fe4000fffe0ff */
[----:B------:R-:W-:-:S04]  /*3ba0*/  UISETP.NE.AND UP0, UPT, UR16, 0x2, UPT ;  /* 0x000000021000788c */ /* 0x000fc8000bf05270 */
[----:B------:R-:W-:Y:S02]  /*3bb0*/  USEL UR4, URZ, 0x1, UP0 ;  /* 0x00000001ff047887 */ /* 0x000fe40008000000 */
[----:B------:R-:W-:Y:S01]  /*3bc0*/  USEL UR16, UR16, URZ, UP0 ;  /* 0x000000ff10107287 */ /* 0x000fe20008000000 */
[----:B------:R3:W-:Y:S03]  /*3bd0*/  UTCBAR [UR8], URZ ;  /* 0x000000ff080073e9 */ /* 0x0007e600080000ff */
[----:B------:R-:W-:Y:S01]  /*3be0*/  LOP3.LUT R9, R9, UR4, RZ, 0x3c, !PT ;  /* 0x0000000409097c12 */ /* 0x000fe2000f8e3cff */
[----:B------:R-:W-:Y:S07]  /*3bf0*/  @P3 BRA `(.L_x_65) ;  /* 0xfffffff800a83947 */ /* 0x000fee000383ffff */
[----:B------:R-:W1:Y:S01]  /*3c00*/  S2UR UR4, SR_CgaCtaId ;  /* 0x00000000000479c3 */ /* 0x000e620000008800 */
[----:B------:R-:W-:Y:S01]  /*3c10*/  ELECT P0, URZ, PT ;  /* 0x0000000000ff782f */ /* 0x000fe20003800000 */
[----:B--2-4-:R-:W-:Y:S01]  /*3c20*/  IMAD.MOV.U32 R0, RZ, RZ, 0x1 ;  /* 0x00000001ff007424 */ /* 0x014fe200078e00ff */
[----:B------:R-:W-:Y:S01]  /*3c30*/  UIADD3 UR6, UPT, UPT, UR6, 0xf0, URZ ;  /* 0x000000f006067890 */ /* 0x000fe2000fffe0ff */
[----:B------:R-:W-:Y:S01]  /*3c40*/  SHF.L.U32 R3, R9, 0x1f, RZ ;  /* 0x0000001f09037819 */ /* 0x000fe200000006ff */
[----:B------:R-:W-:-:S03]  /*3c50*/  UMOV UR5, 0x40 ;  /* 0x0000004000057882 */ /* 0x000fc60000000000 */
[----:B------:R-:W-:Y:S01]  /*3c60*/  UVIRTCOUNT.DEALLOC.SMPOOL 0x80 ;  /* 0x000000800000784c */ /* 0x000fe20000000000 */
[----:B-1----:R-:W-:Y:S02]  /*3c70*/  ULEA UR4, UR4, UR5, 0x18 ;  /* 0x0000000504047291 */ /* 0x002fe4000f8ec0ff */
[----:B------:R-:W-:-:S07]  /*3c80*/  ULEA UR5, UR16, UR6, 0x3 ;  /* 0x0000000610057291 */ /* 0x000fce000f8e18ff */
[----:B------:R1:W-:Y:S02]  /*3c90*/  @P0 STS.U8 [UR4+0x1c], R0 ;  /* 0x00001c00ff000988 */ /* 0x0003e40008000004 */
[----:B------:R-:W2:Y:S02]  /*3ca0*/  SYNCS.PHASECHK.TRANS64.TRYWAIT P0, [UR5], R3 ;  /* 0x00000003ff0075a7 */ /* 0x000ea40008001105 */
[----:B-12---:R-:W-:Y:S05]  /*3cb0*/  @!P0 BRA `(.L_x_66) ;  /* 0x0000004c00c08947 */ /* 0x006fea0003800000 */
.L_x_163:
[----:B------:R-:W-:-:S04]  /*3cc0*/  UIADD3 UR7, UPT, UPT, UR16, 0x1, URZ ;  /* 0x0000000110077890 */ /* 0x000fc8000fffe0ff */
[----:B------:R-:W-:-:S04]  /*3cd0*/  UISETP.NE.AND UP0, UPT, UR7, 0x2, UPT ;  /* 0x000000020700788c */ /* 0x000fc8000bf05270 */
[----:B------:R-:W-:Y:S02]  /*3ce0*/  USEL UR5, URZ, 0x1, UP0 ;  /* 0x00000001ff057887 */ /* 0x000fe40008000000 */
[----:B------:R-:W-:-:S04]  /*3cf0*/  USEL UR7, UR7, URZ, UP0 ;  /* 0x000000ff07077287 */ /* 0x000fc80008000000 */
[----:B------:R-:W-:Y:S01]  /*3d00*/  ULEA UR7, UR7, UR6, 0x3 ;  /* 0x0000000607077291 */ /* 0x000fe2000f8e18ff */
[----:B-1----:R-:W-:-:S04]  /*3d10*/  LOP3.LUT R3, R9, UR5, RZ, 0x3c, !PT ;  /* 0x0000000509037c12 */ /* 0x002fc8000f8e3cff */
[----:B------:R-:W-:-:S04]  /*3d20*/  SHF.L.U32 R3, R3, 0x1f, RZ ;  /* 0x0000001f03037819 */ /* 0x000fc800000006ff */
[----:B------:R-:W1:Y:S02]  /*3d30*/  SYNCS.PHASECHK.TRANS64.TRYWAIT P0, [UR7], R3 ;  /* 0x00000003ff0075a7 */ /* 0x000e640008001107 */
[----:B-1----:R-:W-:Y:S05]  /*3d40*/  @!P0 BRA `(.L_x_67) ;  /* 0x0000004c00b48947 */ /* 0x002fea0003800000 */
.L_x_165:
[----:B------:R-:W-:Y:S01]  /*3d50*/  NOP ;  /* 0x0000000000007918 */ /* 0x000fe20000000000 */
[----:B-1----:R-:W1:Y:S01]  /*3d60*/  LDS R0, [UR4+0x14] ;  /* 0x00001404ff007984 */ /* 0x002e620008000800 */
[----:B------:R-:W-:Y:S01]  /*3d70*/  LOP3.LUT R2, R2, 0xffff, RZ, 0xc0, !PT ;  /* 0x0000ffff02027812 */ /* 0x000fe200078ec0ff */
[----:B------:R-:W-:Y:S02]  /*3d80*/  IMAD.MOV.U32 R3, RZ, RZ, 0xffff ;  /* 0x0000ffffff037424 */ /* 0x000fe400078e00ff */
[----:B------:R-:W-:Y:S01]  /*3d90*/  IMAD.MOV.U32 R5, RZ, RZ, 0x1 ;  /* 0x00000001ff057424 */ /* 0x000fe200078e00ff */
[----:B------:R-:W-:-:S04]  /*3da0*/  SHF.R.U32.HI R2, RZ, 0x5, R2 ;  /* 0x00000005ff027819 */ /* 0x000fc80000011602 */
[-C--:B------:R-:W-:Y:S02]  /*3db0*/  SHF.L.U32 R3, R3, R2.reuse, RZ ;  /* 0x0000000203037219 */ /* 0x080fe400000006ff */
[----:B------:R-:W-:Y:S02]  /*3dc0*/  SHF.L.U32 R5, R5, R2, RZ ;  /* 0x0000000205057219 */ /* 0x000fe400000006ff */
[----:B-1----:R-:W-:-:S04]  /*3dd0*/  LOP3.LUT R0, R0, R3, RZ, 0xc0, !PT ;  /* 0x0000000300007212 */ /* 0x002fc800078ec0ff */
[----:B------:R-:W-:-:S13]  /*3de0*/  ISETP.NE.AND P0, PT, R0, R3, PT ;  /* 0x000000030000720c */ /* 0x000fda0003f05270 */
[----:B------:R-:W-:Y:S05]  /*3df0*/  @P0 BRA `(.L_x_68) ;  /* 0x00000000005c0947 */ /* 0x000fea0003800000 */
[----:B------:R-:W1:Y:S02]  /*3e00*/  LDS R0, [UR4+0x18] ;  /* 0x00001804ff007984 */ /* 0x000e640008000800 */
[----:B-1----:R-:W-:-:S04]  /*3e10*/  LOP3.LUT R0, R0, R5, RZ, 0xc0, !PT ;  /* 0x0000000500007212 */ /* 0x002fc800078ec0ff */
[----:B------:R-:W-:-:S13]  /*3e20*/  ISETP.NE.AND P0, PT, R0, R5, PT ;  /* 0x000000050000720c */ /* 0x000fda0003f05270 */
[----:B------:R-:W-:Y:S05]  /*3e30*/  @P0 BRA `(.L_x_69) ;  /* 0x0000000000400947 */ /* 0x000fea0003800000 */
[----:B---3--:R-:W-:Y:S01]  /*3e40*/  R2UR UR8, R3 ;  /* 0x00000000030872ca */ /* 0x008fe200000e0000 */
[----:B------:R-:W1:Y:S01]  /*3e50*/  S2R R2, SR_LANEID ;  /* 0x0000000000027919 */ /* 0x000e620000000000 */
[----:B------:R-:W-:Y:S01]  /*3e60*/  LOP3.LUT R5, RZ, R5, RZ, 0x33, !PT ;  /* 0x00000005ff057212 */ /* 0x000fe200078e33ff */
[----:B------:R-:W-:Y:S02]  /*3e70*/  VOTEU.ANY UR7, UPT, PT ;  /* 0x0000000000077886 */ /* 0x000fe400038e0100 */
[----:B------:R-:W-:Y:S01]  /*3e80*/  UFLO.U32 UR7, UR7 ;  /* 0x00000007000772bd */ /* 0x000fe200080e0000 */
[----:B------:R-:W2:Y:S07]  /*3e90*/  REDUX UR5, R5 ;  /* 0x00000000050573c4 */ /* 0x000eae0000000000 */
[----:B------:R-:W-:-:S06]  /*3ea0*/  ULOP3.LUT UR8, URZ, UR8, URZ, 0x33, !UPT ;  /* 0x00000008ff087292 */ /* 0x000fcc000f8e33ff */
[----:B------:R-:W-:-:S04]  /*3eb0*/  IMAD.U32 R0, RZ, RZ, UR8 ;  /* 0x00000008ff007e24 */ /* 0x000fc8000f8e00ff */
[----:B------:R-:W3:Y:S02]  /*3ec0*/  REDUX UR6, R0 ;  /* 0x00000000000673c4 */ /* 0x000ee40000000000 */
[----:B------:R4:W-:Y:S01]  /*3ed0*/  UTCATOMSWS.AND URZ, UR8 ;  /* 0x0000000800ff79e3 */ /* 0x0009e20008000000 */
[----:B-1----:R-:W-:Y:S01]  /*3ee0*/  ISETP.EQ.U32.AND P0, PT, R2, UR7, PT ;  /* 0x0000000702007c0c */ /* 0x002fe2000bf02070 */
[----:B--2---:R-:W-:Y:S02]  /*3ef0*/  IMAD.U32 R2, RZ, RZ, UR5 ;  /* 0x00000005ff027e24 */ /* 0x004fe4000f8e00ff */
[----:B---3--:R-:W-:-:S10]  /*3f00*/  IMAD.U32 R3, RZ, RZ, UR6 ;  /* 0x00000006ff037e24 */ /* 0x008fd4000f8e00ff */
[----:B------:R4:W-:Y:S04]  /*3f10*/  @P0 ATOMS.AND RZ, [UR4+0x14], R3 ;  /* 0x00001403ffff098c */ /* 0x0009e8000a800004 */
[----:B------:R4:W-:Y:S01]  /*3f20*/  @P0 ATOMS.AND RZ, [UR4+0x18], R2 ;  /* 0x00001802ffff098c */ /* 0x0009e2000a800004 */
[----:B------:R-:W-:Y:S05]  /*3f30*/  BRA `(.L_x_70) ;  /* 0x0000000000147947 */ /* 0x000fea0003800000 */
.L_x_69:
[----:B------:R-:W-:Y:S02]  /*3f40*/  MOV R2, 0x3f60 ;  /* 0x00003f6000027802 */ /* 0x000fe40000000f00 */
[----:B---3-5:R-:W-:Y:S05]  /*3f50*/  CALL.REL.NOINC `($__internal_0_$__cuda_sm10x_tcgen05_guardrail_trap_col_being_dealloced_not_returned_by_alloc) ;  /* 0x0000005000a07944 */ /* 0x028fea0003c00000 */
[----:B------:R-:W-:Y:S05]  /*3f60*/  BRA `(.L_x_70) ;  /* 0x0000000000087947 */ /* 0x000fea0003800000 */
.L_x_68:
[----:B------:R-:W-:Y:S02]  /*3f70*/  MOV R2, 0x3f90 ;  /* 0x00003f9000027802 */ /* 0x000fe40000000f00 */
[----:B---3-5:R-:W-:Y:S05]  /*3f80*/  CALL.REL.NOINC `($__internal_2_$__cuda_sm10x_tcgen05_guardrail_trap_unallocated_columns_being_dealloced) ;  /* 0x0000005000ac7944 */ /* 0x028fea0003c00000 */
.L_x_70:
[----:B------:R-:W-:Y:S01]  /*3f90*/  NOP ;  /* 0x0000000000007918 */ /* 0x000fe20000000000 */
[----:B----4-:R-:W-:Y:S05]  /*3fa0*/  EXIT ;  /* 0x000000000000794d */ /* 0x010fea0003800000 */
.L_x_54:
[----:B------:R-:W-:-:S09]  /*3fb0*/  UISETP.NE.OR UP6, UPT, UR4, 0x3, !UP6 ;  /* 0x000000030400788c */ /* 0x000fd2000f7c5670 */
[----:B------:R-:W-:Y:S05]  /*3fc0*/  BRA.U UP6, `(.L_x_71) ;  /* 0x0000001106647547 */ /* 0x000fea000b800000 */
[----:B-----5:R-:W2:Y:S01]  /*3fd0*/  LDC.64 R32, c[0x0][0x988] ;  /* 0x00026200ff207b82 */ /* 0x020ea20000000a00 */
[----:B------:R-:W3:Y:S01]  /*3fe0*/  LDCU.64 UR6, c[0x0][0x888] ;  /* 0x00011100ff0677ac */ /* 0x000ee20008000a00 */
[----:B------:R-:W-:Y:S02]  /*3ff0*/  IMAD.MOV.U32 R36, RZ, RZ, 0x1 ;  /* 0x00000001ff247424 */ /* 0x000fe400078e00ff */
[----:B------:R-:W-:Y:S01]  /*4000*/  IMAD.MOV.U32 R34, RZ, RZ, RZ ;  /* 0x000000ffff227224 */ /* 0x000fe200078e00ff */
[----:B------:R-:W4:Y:S03]  /*4010*/  LDCU.64 UR4, c[0x0][0x890] ;  /* 0x00011200ff0477ac */ /* 0x000f260008000a00 */
[----:B------:R-:W1:Y:S01]  /*4020*/  LDC.64 R24, c[0x0][0x980] ;  /* 0x00026000ff187b82 */ /* 0x000e620000000a00 */
[----:B------:R-:W-:Y:S01]  /*4030*/  UMOV UR15, 0x400 ;  /* 0x00000400000f7882 */ /* 0x000fe20000000000 */
[----:B------:R-:W-:-:S02]  /*4040*/  USEL UR22, URZ, 0x1, UP5 ;  /* 0x00000001ff167887 */ /* 0x000fc4000a800000 */
[----:B------:R-:W-:Y:S02]  /*4050*/  ULEA UR15, UR45, UR15, 0x18 ;  /* 0x0000000f2d0f7291 */ /* 0x000fe4000f8ec0ff */
[----:B------:R-:W-:Y:S02]  /*4060*/  UPLOP3.LUT UP2, UPT, UPT, UPT, UPT, 0x40, 0x4 ;  /* 0x000000000004789c */ /* 0x000fe40003f4e870 */
[----:B------:R-:W1:Y:S01]  /*4070*/  LDC R0, c[0x0][0xb30] ;  /* 0x0002cc00ff007b82 */ /* 0x000e620000000800 */
[----:B------:R-:W-:Y:S02]  /*4080*/  UIADD3 UR23, UPT, UPT, UR15, 0x98, URZ ;  /* 0x000000980f177890 */ /* 0x000fe4000fffe0ff */
[----:B---3--:R-:W-:Y:S02]  /*4090*/  UISETP.NE.U32.AND UP1, UPT, UR6, URZ, UPT ;  /* 0x000000ff0600728c */ /* 0x008fe4000bf25070 */
[----:B------:R-:W-:Y:S02]  /*40a0*/  UIADD3 UR33, UPT, UPT, UR15, 0x80, URZ ;  /* 0x000000800f217890 */ /* 0x000fe4000fffe0ff */
[----:B------:R-:W-:Y:S01]  /*40b0*/  UISETP.NE.AND.EX UP1, UPT, UR7, URZ, UPT, UP1 ;  /* 0x000000ff0700728c */ /* 0x000fe2000bf25310 */
[----:B------:R-:W3:Y:S01]  /*40c0*/  LDC R27, c[0x0][0x370] ;  /* 0x0000dc00ff1b7b82 */ /* 0x000ee20000000800 */
[C---:B--2---:R-:W-:Y:S01]  /*40d0*/  ISETP.NE.AND P0, PT, R33.reuse, 0x1, PT ;  /* 0x000000012100780c */ /* 0x044fe20003f05270 */
[----:B------:R-:W-:Y:S01]  /*40e0*/  UIADD3 UR25, UPT, UPT, UR15, 0x88, URZ ;  /* 0x000000880f197890 */ /* 0x000fe2000fffe0ff */
[----:B------:R-:W-:Y:S01]  /*40f0*/  R2UR UR6, R33 ;  /* 0x00000000210672ca */ /* 0x000fe200000e0000 */
[----:B----4-:R-:W-:Y:S01]  /*4100*/  UISETP.NE.U32.AND UP5, UPT, UR4, URZ, UPT ;  /* 0x000000ff0400728c */ /* 0x010fe2000bfa5070 */
[----:B------:R-:W-:Y:S01]  /*4110*/  IMAD.MOV.U32 R33, RZ, RZ, 0x1000 ;  /* 0x00001000ff217424 */ /* 0x000fe200078e00ff */
[----:B------:R-:W-:-:S02]  /*4120*/  UIADD3 UR14, UPT, UPT, UR15, 0xd8, URZ ;  /* 0x000000d80f0e7890 */ /* 0x000fc4000fffe0ff */
[----:B------:R-:W2:Y:S01]  /*4130*/  LDC R2, c[0x0][0xb0c] ;  /* 0x0002c300ff027b82 */ /* 0x000ea20000000800 */
[----:B-1----:R-:W-:Y:S01]  /*4140*/  R2UR UR7, R24 ;  /* 0x00000000180772ca */ /* 0x002fe200000e0000 */
[----:B------:R-:W-:Y:S02]  /*4150*/  UIADD3 UR17, UPT, UPT, UR15, 0x90, URZ ;  /* 0x000000900f117890 */ /* 0x000fe4000fffe0ff */
[----:B------:R-:W-:Y:S02]  /*4160*/  UPRMT UR23, UR45, 0x654, UR23 ;  /* 0x000006542d177896 */ /* 0x000fe40008000017 */
[----:B------:R-:W-:Y:S02]  /*4170*/  UPRMT UR31, UR45, 0x654, UR33 ;  /* 0x000006542d1f7896 */ /* 0x000fe40008000021 */
[----:B------:R-:W1:Y:S01]  /*4180*/  LDC R17, c[0x0][0xb20] ;  /* 0x0002c800ff117b82 */ /* 0x000e620000000800 */
[----:B------:R-:W-:Y:S01]  /*4190*/  ISETP.NE.AND P1, PT, R0, 0x1, PT ;  /* 0x000000010000780c */ /* 0x000fe20003f25270 */
[----:B------:R-:W-:-:S02]  /*41a0*/  UPRMT UR30, UR45, 0x654, UR25 ;  /* 0x000006542d1e7896 */ /* 0x000fc40008000019 */
[----:B------:R-:W-:Y:S02]  /*41b0*/  UPRMT UR14, URZ, 0x654, UR14 ;  /* 0x00000654ff0e7896 */ /* 0x000fe4000800000e */
[----:B------:R-:W-:Y:S02]  /*41c0*/  UPRMT UR45, UR45, 0x654, UR17 ;  /* 0x000006542d2d7896 */ /* 0x000fe40008000011 */
[----:B------:R-:W4:Y:S01]  /*41d0*/  LDC.64 R38, c[0x0][0x348] ;  /* 0x0000d200ff267b82 */ /* 0x000f220000000a00 */
[----:B------:R-:W-:Y:S01]  /*41e0*/  UISETP.NE.AND.EX UP5, UPT, UR5, URZ, UPT, UP5 ;  /* 0x000000ff0500728c */ /* 0x000fe2000bfa5350 */
[----:B------:R-:W-:-:S06]  /*41f0*/  VOTEU.ANY UP4, P0 ;  /* 0x0000000000ff7886 */ /* 0x000fcc0000080100 */
[----:B------:R-:W1:Y:S08]  /*4200*/  LDC.64 R20, c[0x0][0xb10] ;  /* 0x0002c400ff147b82 */ /* 0x000e700000000a00 */
[----:B------:R-:W1:Y:S08]  /*4210*/  LDC.64 R6, c[0x0][0xb18] ;  /* 0x0002c600ff067b82 */ /* 0x000e700000000a00 */
[----:B------:R-:W1:Y:S08]  /*4220*/  LDC.64 R4, c[0x0][0xb28] ;  /* 0x0002ca00ff047b82 */ /* 0x000e700000000a00 */
[----:B------:R-:W1:Y:S08]  /*4230*/  LDC.64 R22, c[0x0][0x990] ;  /* 0x00026400ff167b82 */ /* 0x000e700000000a00 */
[----:B--23--:R-:W1:Y:S02]  /*4240*/  LDC R18, c[0x0][0x374] ;  /* 0x0000dd00ff127b82 */ /* 0x00ce640000000800 */
.L_x_82:
[----:B------:R-:W-:Y:S04]  /*4250*/  SHF.L.U32 R3, R34, 0x1f, RZ ;  /* 0x0000001f22037819 */ /* 0x000fe800000006ff */
[----:B--2---:R-:W2:Y:S02]  /*4260*/  SYNCS.PHASECHK.TRANS64.TRYWAIT P0, [UR15+0xd0], R3 ;  /* 0x0000d003ff0075a7 */ /* 0x004ea4000800110f */
[----:B--2---:R-:W-:Y:S05]  /*4270*/  @!P0 BRA `(.L_x_72) ;  /* 0x0000004800808947 */ /* 0x004fea0003800000 */
.L_x_167:
[----:B------:R-:W3:Y:S01]  /*4280*/  LDS.128 R28, [UR15+0x110] ;  /* 0x0001100fff1c7984 */ /* 0x000ee20008000c00 */
[----:B------:R-:W-:Y:S01]  /*4290*/  ISETP.GE.AND P0, PT, R26, 0x1, PT ;  /* 0x000000011a00780c */ /* 0x000fe20003f06270 */
[----:B------:R-:W-:Y:S01]  /*42a0*/  @!PT LDS RZ, [RZ] ;  /* 0x00000000fffff984 */ /* 0x000fe20000000800 */
[----:B------:R-:W-:Y:S01]  /*42b0*/  @!PT LDS RZ, [RZ] ;  /* 0x00000000fffff984 */ /* 0x000fe20000000800 */
[----:B------:R-:W-:Y:S01]  /*42c0*/  @!PT LDS RZ, [RZ] ;  /* 0x00000000fffff984 */ /* 0x000fe20000000800 */
[----:B------:R-:W-:Y:S01]  /*42d0*/  @!PT LDS RZ, [RZ] ;  /* 0x00000000fffff984 */ /* 0x000fe20000000800 */
[----:B------:R5:W-:Y:S06]  /*42e0*/  MEMBAR.ALL.CTA ;  /* 0x0000000000007992 */ /* 0x000bec0000008000 */
[----:B-----5:R-:W5:Y:S02]  /*42f0*/  FENCE.VIEW.ASYNC.S ;  /* 0x00000000000073c6 */ /* 0x020f640000000000 */
[----:B-----5:R-:W-:Y:S01]  /*4300*/  SYNCS.ARRIVE.TRANS64.RED.A1T0 RZ, [UR14], RZ ;  /* 0x000000ffffff79a7 */ /* 0x020fe2000810040e */
[----:B---3--:R-:W-:Y:S11]  /*4310*/  LOP3.LUT P3, RZ, R30, 0x1, RZ, 0xc0, !PT ;  /* 0x000000011eff7812 */ /* 0x008ff6000786c0ff */
[----:B------:R-:W-:Y:S02]  /*4320*/  @!UPT UIADD3 URZ, UPT, UPT, URZ, URZ, URZ ;  /* 0x000000fffffff290 */ /* 0x000fe4000fffe0ff */
[----:B------:R-:W-:Y:S02]  /*4330*/  @P3 MOV R13, R28 ;  /* 0x0000001c000d3202 */ /* 0x000fe40000000f00 */
[----:B------:R-:W-:Y:S01]  /*4340*/  @P3 LOP3.LUT R8, R29, 0xffff, RZ, 0xc0, !PT ;  /* 0x0000ffff1d083812 */ /* 0x000fe200078ec0ff */
[----:B------:R-:W-:Y:S06]  /*4350*/  @!P0 BRA `(.L_x_73) ;  /* 0x0000000000a48947 */ /* 0x000fec0003800000 */
[----:B-1----:R-:W-:Y:S01]  /*4360*/  IMAD.HI.U32 R42, R18, R7, RZ ;  /* 0x00000007122a7227 */ /* 0x002fe200078e00ff */
[----:B------:R-:W-:Y:S02]  /*4370*/  ISETP.NE.AND P0, PT, R6, 0x1, PT ;  /* 0x000000010600780c */ /* 0x000fe40003f05270 */
[----:B------:R-:W-:Y:S01]  /*4380*/  ISETP.NE.AND P2, PT, R26, 0x1, PT ;  /* 0x000000011a00780c */ /* 0x000fe20003f45270 */
[-C--:B------:R-:W-:Y:S01]  /*4390*/  IMAD.HI.U32 R40, R27, R20.reuse, RZ ;  /* 0x000000141b287227 */ /* 0x080fe200078e00ff */
[----:B------:R-:W-:Y:S02]  /*43a0*/  SHF.R.U32.HI R37, RZ, R17, R42 ;  /* 0x00000011ff257219 */ /* 0x000fe4000001162a */
[----:B------:R-:W-:Y:S01]  /*43b0*/  ISETP.NE.AND P4, PT, R2, 0x1, PT ;  /* 0x000000010200780c */ /* 0x000fe20003f85270 */
[----:B------:R-:W-:Y:S01]  /*43c0*/  IMAD.HI.U32 R46, R8, R7, RZ ;  /* 0x00000007082e7227 */ /* 0x000fe200078e00ff */
[----:B------:R-:W-:Y:S02]  /*43d0*/  SHF.R.U32.HI R40, RZ, R21, R40 ;  /* 0x00000015ff287219 */ /* 0x000fe40000011628 */
[----:B--2---:R-:W-:Y:S01]  /*43e0*/  SEL R3, R18, R37, !P0 ;  /* 0x0000002512037207 */ /* 0x004fe20004000000 */
[----:B------:R-:W-:Y:S01]  /*43f0*/  IMAD.HI.U32 R42, R13, R20, RZ ;  /* 0x000000140d2a7227 */ /* 0x000fe200078e00ff */
[----:B------:R-:W-:Y:S02]  /*4400*/  SEL R11, R27, R40, !P4 ;  /* 0x000000281b0b7207 */ /* 0x000fe40006000000 */
[----:B------:R-:W-:Y:S01]  /*4410*/  SHF.R.U32.HI R37, RZ, R17, R46 ;  /* 0x00000011ff257219 */ /* 0x000fe2000001162e */
[-C--:B------:R-:W-:Y:S01]  /*4420*/  IMAD.HI.U32 R44, R3, R4.reuse, RZ ;  /* 0x00000004032c7227 */ /* 0x080fe200078e00ff */
[----:B------:R-:W-:Y:S02]  /*4430*/  SHF.R.U32.HI R42, RZ, R21, R42 ;  /* 0x00000015ff2a7219 */ /* 0x000fe4000001162a */
[----:B------:R-:W-:Y:S01]  /*4440*/  SEL R9, R8, R37, !P0 ;  /* 0x0000002508097207 */ /* 0x000fe20004000000 */
[-C--:B------:R-:W-:Y:S01]  /*4450*/  IMAD.HI.U32 R40, R11, R4.reuse, RZ ;  /* 0x000000040b287227 */ /* 0x080fe200078e00ff */
[-C--:B------:R-:W-:Y:S03]  /*4460*/  @P2 SHF.R.U32.HI R3, RZ, R5.reuse, R44 ;  /* 0x00000005ff032219 */ /* 0x080fe6000001162c */
[----:B------:R-:W-:Y:S01]  /*4470*/  IMAD.HI.U32 R14, R9, R4, RZ ;  /* 0x00000004090e7227 */ /* 0x000fe200078e00ff */
[----:B------:R-:W-:Y:S03]  /*4480*/  @P2 SHF.R.U32.HI R11, RZ, R5, R40 ;  /* 0x00000005ff0b2219 */ /* 0x000fe60000011628 */
[C---:B------:R-:W-:Y:S01]  /*4490*/  IMAD R10, R26.reuse, R3, RZ ;  /* 0x000000031a0a7224 */ /* 0x040fe200078e02ff */
[----:B------:R-:W-:Y:S01]  /*44a0*/  SEL R3, R13, R42, !P4 ;  /* 0x0000002a0d037207 */ /* 0x000fe20006000000 */
[C---:B------:R-:W-:Y:S01]  /*44b0*/  IMAD R12, R26.reuse, R11, RZ ;  /* 0x0000000b1a0c7224 */ /* 0x040fe200078e02ff */
[-C--:B------:R-:W-:Y:S02]  /*44c0*/  SHF.R.U32.HI R14, RZ, R5.reuse, R14 ;  /* 0x00000005ff0e7219 */ /* 0x080fe4000001160e */
[C---:B------:R-:W-:Y:S02]  /*44d0*/  ISETP.GE.AND P0, PT, R9.reuse, R10, PT ;  /* 0x0000000a0900720c */ /* 0x040fe40003f06270 */
[----:B------:R-:W-:Y:S02]  /*44e0*/  SEL R15, R9, R14, !P2 ;  /* 0x0000000e090f7207 */ /* 0x000fe40005000000 */
[C---:B------:R-:W-:Y:S03]  /*44f0*/  ISETP.GE.OR P0, PT, R3.reuse, R12, P0 ;  /* 0x0000000c0300720c */ /* 0x040fe60000706670 */
[----:B------:R-:W-:Y:S04]  /*4500*/  IMAD.MOV R14, RZ, RZ, -R15 ;  /* 0x000000ffff0e7224 */ /* 0x000fe800078e0a0f */
[----:B------:R-:W-:Y:S06]  /*4510*/  IMAD R14, R26, R14, R9 ;  /* 0x0000000e1a0e7224 */ /* 0x000fec00078e0209 */
[C---:B------:R-:W-:Y:S05]  /*4520*/  @!P0 IMAD.HI.U32 R10, R3.reuse, R4, RZ ;  /* 0x00000004030a8227 */ /* 0x040fea00078e00ff */
[----:B------:R-:W-:Y:S04]  /*4530*/  @!P0 SHF.R.U32.HI R10, RZ, R5, R10 ;  /* 0x00000005ff0a8219 */ /* 0x000fe8000001160a */
[----:B------:R-:W-:Y:S01]  /*4540*/  @!P0 SEL R0, R3, R10, !P2 ;  /* 0x0000000a03008207 */ /* 0x000fe20005000000 */
[----:B------:R-:W-:Y:S03]  /*4550*/  IMAD.MOV R10, RZ, RZ, -R3 ;  /* 0x000000ffff0a7224 */ /* 0x000fe600078e0a03 */
[----:B------:R-:W-:Y:S01]  /*4560*/  @!P0 IADD3 R15, PT, PT, R15, -R0, RZ ;  /* 0x800000000f0f8210 */ /* 0x000fe20007ffe0ff */
[----:B------:R-:W-:Y:S01]  /*4570*/  @!P0 IMAD R0, R11, R14, R0 ;  /* 0x0000000e0b008224 */ /* 0x000fe200078e0200 */
[----:B------:R-:W-:Y:S01]  /*4580*/  IADD3 R11, PT, PT, -R9, RZ, RZ ;  /* 0x000000ff090b7210 */ /* 0x000fe20007ffe1ff */
[----:B------:R-:W-:Y:S02]  /*4590*/  IMAD R13, R2, R10, R13 ;  /* 0x0000000a020d7224 */ /* 0x000fe400078e020d */
[----:B------:R-:W-:Y:S02]  /*45a0*/  @!P0 IMAD R9, R15, R26, R3 ;  /* 0x0000001a0f098224 */ /* 0x000fe400078e0203 */
[----:B------:R-:W-:Y:S02]  /*45b0*/  @!P0 IMAD.MOV.U32 R3, RZ, RZ, R0 ;  /* 0x000000ffff038224 */ /* 0x000fe400078e0000 */
[----:B------:R-:W-:Y:S02]  /*45c0*/  IMAD R8, R6, R11, R8 ;  /* 0x0000000b06087224 */ /* 0x000fe400078e0208 */
[----:B------:R-:W-:Y:S02]  /*45d0*/  IMAD R13, R3, R2, R13 ;  /* 0x00000002030d7224 */ /* 0x000fe400078e020d */
[----:B------:R-:W-:Y:S02]  /*45e0*/  IMAD R8, R9, R6, R8 ;  /* 0x0000000609087224 */ /* 0x000fe400078e0208 */
.L_x_73:
[----:B------:R-:W-:Y:S05]  /*45f0*/  BRA.U UP2, `(.L_x_74) ;  /* 0x0000000102107547 */ /* 0x000fea000b800000 */
[----:B--2---:R-:W-:Y:S04]  /*4600*/  MOV R0, UR22 ;  /* 0x0000001600007c02 */ /* 0x004fe80008000f00 */
[----:B------:R-:W-:Y:S04]  /*4610*/  SHF.L.U32 R3, R0, 0x1f, RZ ;  /* 0x0000001f00037819 */ /* 0x000fe800000006ff */
[----:B------:R-:W2:Y:S02]  /*4620*/  SYNCS.PHASECHK.TRANS64.TRYWAIT P0, [UR15+0xc8], R3 ;  /* 0x0000c803ff0075a7 */ /* 0x000ea4000800110f */
[----:B--2---:R-:W-:Y:S05]  /*4630*/  @!P0 BRA `(.L_x_75) ;  /* 0x0000004400a88947 */ /* 0x004fea0003800000 */
.L_x_74:
[----:B------:R-:W-:Y:S02]  /*4640*/  R2UR UR34, R16 ;  /* 0x00000000102272ca */ /* 0x000fe400000e0000 */
[----:B------:R-:W-:Y:S02]  /*4650*/  ISETP.NE.U32.AND P0, PT, RZ, UR4, PT ;  /* 0x00000004ff007c0c */ /* 0x000fe4000bf05070 */
[----:B------:R-:W-:Y:S02]  /*4660*/  SHF.L.U32 R12, R36, 0x1f, RZ ;  /* 0x0000001f240c7819 */ /* 0x000fe400000006ff */
[----:B------:R-:W-:Y:S07]  /*4670*/  ISETP.NE.AND.EX P0, PT, RZ, UR5, PT, P0 ;  /* 0x00000005ff007c0c */ /* 0x000fee000bf05300 */
[----:B------:R-:W-:Y:S01]  /*4680*/  USHF.L.U32 UR34, UR34, 0x7, URZ ;  /* 0x0000000722227899 */ /* 0x000fe200080006ff */
[----:B------:R-:W-:Y:S11]  /*4690*/  BRA.U !UP5, `(.L_x_76) ;  /* 0x000000010d347547 */ /* 0x000ff6000b800000 */
[----:B------:R-:W-:Y:S01]  /*46a0*/  UPLOP3.LUT UP0, UPT, UPT, UPT, UP1, 0x80, 0x8 ;  /* 0x000000000008789c */ /* 0x000fe20003f0f010 */
[----:B--2---:R-:W-:Y:S02]  /*46b0*/  HFMA2 R0, -RZ, RZ, 0, 5.9604644775390625e-08 ;  /* 0x00000001ff007431 */ /* 0x004fe400000001ff */
[----:B------:R-:W-:Y:S03]  /*46c0*/  IMAD.MOV.U32 R63, RZ, RZ, 0x1 ;  /* 0x00000001ff3f7424 */ /* 0x000fe600078e00ff */
[----:B------:R-:W-:Y:S05]  /*46d0*/  PLOP3.LUT P2, PT, PT, PT, UP0, 0x80, 0x8 ;  /* 0x000000000008781c */ /* 0x000fea0003f4f008 */
[----:B------:R-:W2:Y:S01]  /*46e0*/  @UP0 LDCU.64 UR10, c[0x0][0x888] ;  /* 0x00011100ff0a07ac */ /* 0x000ea20008000a00 */
[----:B------:R-:W-:Y:S07]  /*46f0*/  @UP0 UIMAD UR8, UR57, UR4, URZ ;  /* 0x00000004390802a4 */ /* 0x000fee000f8e02ff */
[----:B------:R-:W-:Y:S01]  /*4700*/  @!P2 PRMT R63, R0, 0x7610, R63 ;  /* 0x00007610003fa816 */ /* 0x000fe2000000003f */
[----:B--2---:R-:W-:Y:S03]  /*4710*/  @UP0 UIMAD.WIDE UR10, UR8, 0x4, UR10 ;  /* 0x00000004080a08a5 */ /* 0x004fe6000f8e020a */
[----:B------:R-:W2:Y:S03]  /*4720*/  @!UP0 LDCU UR8, c[0x0][0x880] ;  /* 0x00011000ff0887ac */ /* 0x000ea60008000800 */
[----:B------:R-:W-:Y:S01]  /*4730*/  IMAD.U32 R10, RZ, RZ, UR10 ;  /* 0x0000000aff0a7e24 */ /* 0x000fe2000f8e00ff */
[----:B------:R-:W-:Y:S05]  /*4740*/  MOV R11, UR11 ;  /* 0x0000000b000b7c02 */ /* 0x000fea0008000f00 */
[----:B------:R3:W5:Y:S02]  /*4750*/  @P2 LDG.E R35, desc[UR48][R10.64] ;  /* 0x000000300a232981 */ /* 0x000764000c1e1900 */
[----:B--23--:R-:W-:Y:S07]  /*4760*/  @!P2 IMAD.U32 R35, RZ, RZ, UR8 ;  /* 0x00000008ff23ae24 */ /* 0x00cfee000f8e00ff */
.L_x_76:
[----:B-----5:R-:W-:Y:S01]  /*4770*/  @!P0 FSETP.EQ.AND P4, PT, R35, RZ, PT ;  /* 0x000000ff2300820b */ /* 0x020fe20003f82000 */
[----:B------:R-:W-:Y:S01]  /*4780*/  @!UPT UIADD3 URZ, UPT, UPT, URZ, URZ, URZ ;  /* 0x000000fffffff290 */ /* 0x000fe2000fffe0ff */
[----:B------:R-:W-:Y:S11]  /*4790*/  @!P0 BRA `(.L_x_77) ;  /* 0x0000000000148947 */ /* 0x000ff60003800000 */
[----:B------:R-:W-:Y:S02]  /*47a0*/  LOP3.LUT P0, RZ, R63, 0xff, RZ, 0xc0, !PT ;  /* 0x000000ff3fff7812 */ /* 0x000fe4000780c0ff */
[----:B------:R-:W-:Y:S04]  /*47b0*/  PLOP3.LUT P4, PT, PT, PT, UP0, 0x80, 0x8 ;  /* 0x000000000008781c */ /* 0x000fe80003f8f008 */
[----:B------:R-:W-:Y:S07]  /*47c0*/  PLOP3.LUT P4, PT, P4, PT, PT, 0x8, 0x80 ;  /* 0x000000000080781c */ /* 0x000fee000278e170 */
[----:B------:R-:W-:Y:S11]  /*47d0*/  @P0 FSETP.EQ.AND P4, PT, R35, RZ, PT ;  /* 0x000000ff2300020b */ /* 0x000ff60003f82000 */
[----:B------:R-:W-:Y:S02]  /*47e0*/  @!UPT UIADD3 URZ, UPT, UPT, URZ, URZ, URZ ;  /* 0x000000fffffff290 */ /* 0x000fe4000fffe0ff */
.L_x_77:
[----:B------:R-:W-:Y:S01]  /*47f0*/  ISETP.NE.AND P0, PT, R24, 0x1, PT ;  /* 0x000000011800780c */ /* 0x000fe20003f05270 */
[----:B------:R-:W3:Y:S01]  /*4800*/  SYNCS.PHASECHK.TRANS64.TRYWAIT P2, [UR15+0xa0], R12 ;  /* 0x0000a00cff0075a7 */ /* 0x000ee2000804110f */
[----:B------:R-:W-:Y:S04]  /*4810*/  IMAD.SHL.U32 R10, R19, 0x40, RZ ;  /* 0x00000040130a7824 */ /* 0x000fe800078e00ff */
[C---:B------:R-:W-:Y:S01]  /*4820*/  IMAD.HI.U32 R9, R10.reuse, R25, RZ ;  /* 0x000000190a097227 */ /* 0x040fe200078e00ff */
[C---:B------:R-:W-:Y:S04]  /*4830*/  R2UR UR35, R10.reuse ;  /* 0x000000000a2372ca */ /* 0x040fe800000e0000 */
[----:B------:R-:W-:Y:S04]  /*4840*/  SHF.R.U32.HI R9, RZ, R32, R9 ;  /* 0x00000020ff097219 */ /* 0x000fe80000011609 */
[----:B------:R-:W-:Y:S02]  /*4850*/  SEL R9, R10, R9, !P0 ;  /* 0x000000090a097207 */ /* 0x000fe40004000000 */
[----:B------:R-:W-:Y:S02]  /*4860*/  ELECT P0, URZ, PT ;  /* 0x0000000000ff782f */ /* 0x000fe40003800000 */
[C---:B------:R-:W-:Y:S01]  /*4870*/  R2UR UR8, R9.reuse ;  /* 0x00000000090872ca */ /* 0x040fe200000e0000 */
[C---:B-12---:R-:W-:Y:S01]  /*4880*/  IMAD.HI.U32 R0, R9.reuse, R22, RZ ;  /* 0x0000001609007227 */ /* 0x046fe200078e00ff */
[----:B------:R-:W-:Y:S02]  /*4890*/  PLOP3.LUT P4, PT, P4, P0, PT, 0xf2, 0x2f ;  /* 0x00000000002f781c */ /* 0x000fe40002781e72 */
[----:B------:R-:W-:Y:S01]  /*48a0*/  R2UR UR36, R9 ;  /* 0x00000000092472ca */ /* 0x000fe200000e0000 */
[----:B------:R-:W-:Y:S01]  /*48b0*/  IMAD.MOV R3, RZ, RZ, -R9 ;  /* 0x000000ffff037224 */ /* 0x000fe200078e0a09 */
[----:B------:R-:W-:Y:S04]  /*48c0*/  SHF.R.U32.HI R0, RZ, R23, R0 ;  /* 0x00000017ff007219 */ /* 0x000fe80000011600 */
[----:B------:R-:W-:Y:S02]  /*48d0*/  R2UR UR37, R0 ;  /* 0x00000000002572ca */ /* 0x000fe400000e0000 */
[----:B------:R-:W-:Y:S03]  /*48e0*/  R2UR UR9, R3 ;  /* 0x00000000030972ca */ /* 0x000fe600000e0000 */
[----:B----4-:R-:W-:Y:S08]  /*48f0*/  @!P4 IADD3 R9, P0, PT, R38, 0x580, RZ ;  /* 0x000005802609c810 */ /* 0x010ff00007f1e0ff */
[----:B------:R-:W-:Y:S02]  /*4900*/  USEL UR37, UR8, UR37, !UP4 ;  /* 0x0000002508257287 */ /* 0x000fe4000e000000 */
[----:B------:R-:W-:Y:S04]  /*4910*/  UIMAD UR35, UR7, UR9, UR35 ;  /* 0x00000009072372a4 */ /* 0x000fe8000f8e0223 */
[----:B------:R-:W-:Y:S05]  /*4920*/  IMAD R0, RZ, RZ, -UR37 ;  /* 0x80000025ff007e24 */ /* 0x000fea000f8e02ff */
[----:B------:R-:W-:Y:S01]  /*4930*/  R2UR UR8, R0 ;  /* 0x00000000000872ca */ /* 0x000fe200000e0000 */
[----:B------:R-:W-:Y:S11]  /*4940*/  @!P4 IMAD.X R0, RZ, RZ, R39, P0 ;  /* 0x000000ffff00c224 */ /* 0x000ff600000e0627 */
[----:B------:R-:W-:Y:S01]  /*4950*/  @!UPT UIADD3 URZ, UPT, UPT, URZ, URZ, URZ ;  /* 0x000000fffffff290 */ /* 0x000fe2000fffe0ff */
[----:B------:R-:W-:Y:S01]  /*4960*/  UIMAD UR36, UR6, UR8, UR36 ;  /* 0x00000008062472a4 */ /* 0x000fe2000f8e0224 */
[----:B---3--:R-:W-:Y:S11]  /*4970*/  @!P2 BRA `(.L_x_78) ;  /* 0x0000004000f0a947 */ /* 0x008ff60003800000 */
.L_x_170:
[----:B------:R-:W-:Y:S01]  /*4980*/  @!P4 R2UR UR8, R9 ;  /* 0x000000000908c2ca */ /* 0x000fe200000e0000 */
[----:B------:R-:W-:Y:S01]  /*4990*/  VOTEU.ALL UP3, P4 ;  /* 0x0000000000ff7886 */ /* 0x000fe20002060000 */
[----:B------:R-:W-:Y:S01]  /*49a0*/  @!P4 R2UR UR9, R0 ;  /* 0x000000000009c2ca */ /* 0x000fe200000e0000 */
[----:B------:R-:W-:Y:S01]  /*49b0*/  VOTEU.ALL UP2, P4 ;  /* 0x0000000000ff7886 */ /* 0x000fe20002040000 */
[----:B------:R-:W-:Y:S01]  /*49c0*/  @!P4 IMAD.MOV.U32 R0, RZ, RZ, 0x1000 ;  /* 0x00001000ff00c424 */ /* 0x000fe200078e00ff */
[----:B------:R-:W-:Y:S01]  /*49d0*/  @!P4 IADD3 R9, P0, PT, R38, 0x580, RZ ;  /* 0x000005802609c810 */ /* 0x000fe20007f1e0ff */
[----:B------:R-:W-:Y:S07]  /*49e0*/  @!UP3 UIADD3 UR32, UPT, UPT, UR15, 0x200, URZ ;  /* 0x000002000f20b890 */ /* 0x000fee000fffe0ff */
[----:B------:R-:W-:Y:S02]  /*49f0*/  IMAD.U32 R10, RZ, RZ, UR8 ;  /* 0x00000008ff0a7e24 */ /* 0x000fe4000f8e00ff */
[----:B------:R-:W-:Y:S01]  /*4a00*/  IMAD.U32 R11, RZ, RZ, UR9 ;  /* 0x00000009ff0b7e24 */ /* 0x000fe2000f8e00ff */
[----:B------:R-:W-:Y:S02]  /*4a10*/  @!UP3 UPRMT UR9, URZ, 0x40, URZ ;  /* 0x00000040ff09b896 */ /* 0x000fe400080000ff */
[----:B------:R-:W-:Y:S02]  /*4a20*/  @!P4 R2UR UR10, R10 ;  /* 0x000000000a0ac2ca */ /* 0x000fe400000e0000 */
[----:B------:R-:W-:Y:S01]  /*4a30*/  @!P4 R2UR UR11, R11 ;  /* 0x000000000b0bc2ca */ /* 0x000fe200000e0000 */
[----:B------:R-:W-:Y:S11]  /*4a40*/  @!UP3 UPRMT UR8, UR9, 0x5410, URZ ;  /* 0x000054100908b896 */ /* 0x000ff600080000ff */
[----:B------:R-:W-:Y:S01]  /*4a50*/  @!UPT UIADD3 URZ, UPT, UPT, URZ, URZ, URZ ;  /* 0x000000fffffff290 */ /* 0x000fe2000fffe0ff */
[----:B------:R2:W-:Y:S01]  /*4a60*/  @!UP2 UTMALDG.4D.IM2COL [UR32], [UR10], UR8 ;  /* 0x000000200a00a3b4 */ /* 0x0005e20008058008 */
[----:B------:R3:W-:Y:S01]  /*4a70*/  @!P4 SYNCS.ARRIVE.TRANS64.RED.A0TR RZ, [UR15+0x80], R0 ;  /* 0x00008000ffffc9a7 */ /* 0x0007e2000830040f */
[----:B------:R-:W-:Y:S01]  /*4a80*/  SYNCS.ARRIVE.TRANS64.RED.A1T0 RZ, [UR31], RZ ;  /* 0x000000ffffff79a7 */ /* 0x000fe2000810041f */
[----:B---3--:R-:W-:Y:S01]  /*4a90*/  @!P4 IMAD.X R0, RZ, RZ, R39, P0 ;  /* 0x000000ffff00c224 */ /* 0x008fe200000e0627 */
[----:B------:R-:W3:Y:S02]  /*4aa0*/  SYNCS.PHASECHK.TRANS64.TRYWAIT P2, [UR15+0xa8], R12 ;  /* 0x0000a80cff0075a7 */ /* 0x000ee4000804110f */
[----:B--23--:R-:W-:Y:S05]  /*4ab0*/  @!P2 BRA `(.L_x_79) ;  /* 0x0000004000b8a947 */ /* 0x00cfea0003800000 */
.L_x_172:
[----:B------:R-:W-:Y:S01]  /*4ac0*/  @!P4 R2UR UR8, R0 ;  /* 0x000000000008c2ca */ /* 0x000fe200000e0000 */
[----:B------:R-:W-:Y:S01]  /*4ad0*/  VOTEU.ALL UP3, P4 ;  /* 0x0000000000ff7886 */ /* 0x000fe20002060000 */
[----:B------:R-:W-:Y:S01]  /*4ae0*/  @!P4 R2UR UR9, R9 ;  /* 0x000000000909c2ca */ /* 0x000fe200000e0000 */
[----:B------:R-:W-:Y:S01]  /*4af0*/  VOTEU.ALL UP2, P4 ;  /* 0x0000000000ff7886 */ /* 0x000fe20002040000 */
[----:B------:R-:W-:Y:S01]  /*4b00*/  @!P4 IMAD.MOV.U32 R0, RZ, RZ, 0x1000 ;  /* 0x00001000ff00c424 */ /* 0x000fe200078e00ff */
[----:B------:R-:W-:Y:S01]  /*4b10*/  UMOV UR27, UR35 ;  /* 0x00000023001b7c82 */ /* 0x000fe20008000000 */
[----:B------:R-:W-:Y:S01]  /*4b20*/  @!UP3 UIADD3 UR26, UPT, UPT, UR34, 0x20, URZ ;  /* 0x00000020221ab890 */ /* 0x000fe2000fffe0ff */
[----:B------:R-:W-:Y:S01]  /*4b30*/  @!P4 IADD3 R19, P0, PT, R38, 0x580, RZ ;  /* 0x000005802613c810 */ /* 0x000fe20007f1e0ff */
[----:B------:R-:W-:Y:S01]  /*4b40*/  @!UP3 UIADD3 UR24, UPT, UPT, UR15, 0x1200, URZ ;  /* 0x000012000f18b890 */ /* 0x000fe2000fffe0ff */
[----:B------:R-:W-:Y:S01]  /*4b50*/  UMOV UR28, UR36 ;  /* 0x00000024001c7c82 */ /* 0x000fe20008000000 */
[----:B------:R-:W-:Y:S02]  /*4b60*/  UMOV UR29, UR37 ;  /* 0x00000025001d7c82 */ /* 0x000fe40008000000 */
[----:B------:R-:W-:Y:S02]  /*4b70*/  @!P4 IMAD.X R16, RZ, RZ, R39, P0 ;  /* 0x000000ffff10c224 */ /* 0x000fe400000e0627 */
        /* <DEDUP_REMOVED lines=10> */
[----:B------:R-:W3:Y:S02]  /*4c20*/  SYNCS.PHASECHK.TRANS64.TRYWAIT P2, [UR15+0xb0], R12 ;  /* 0x0000b00cff0075a7 */ /* 0x000ee4000804110f */
[----:B--23--:R-:W-:Y:S05]  /*4c30*/  @!P2 BRA `(.L_x_80) ;  /* 0x000000400070a947 */ /* 0x00cfea0003800000 */
.L_x_174:
[----:B------:R-:W2:Y:S01]  /*4c40*/  LDC.64 R14, c[0x0][0xb10] ;  /* 0x0002c400ff0e7b82 */ /* 0x000ea20000000a00 */
[----:B------:R-:W-:Y:S01]  /*4c50*/  @!P4 R2UR UR8, R16 ;  /* 0x000000001008c2ca */ /* 0x000fe200000e0000 */
[----:B------:R-:W-:Y:S01]  /*4c60*/  VOTEU.ALL UP3, P4 ;  /* 0x0000000000ff7886 */ /* 0x000fe20002060000 */
[----:B------:R-:W-:Y:S01]  /*4c70*/  @!P4 R2UR UR9, R19 ;  /* 0x000000001309c2ca */ /* 0x000fe200000e0000 */
[----:B------:R-:W-:Y:S01]  /*4c80*/  VOTEU.ALL UP2, P4 ;  /* 0x0000000000ff7886 */ /* 0x000fe20002040000 */
[----:B------:R-:W-:Y:S03]  /*4c90*/  @!P4 IMAD.MOV.U32 R16, RZ, RZ, 0x1000 ;  /* 0x00001000ff10c424 */ /* 0x000fe600078e00ff */
[----:B------:R-:W3:Y:S01]  /*4ca0*/  LDC.64 R10, c[0x0][0xb18] ;  /* 0x0002c600ff0a7b82 */ /* 0x000ee20000000a00 */
[----:B------:R-:W-:Y:S01]  /*4cb0*/  @!UP3 UIADD3 UR18, UPT, UPT, UR34, 0x40, URZ ;  /* 0x000000402212b890 */ /* 0x000fe2000fffe0ff */
[----:B------:R-:W-:Y:S01]  /*4cc0*/  @P3 SHF.R.U32.HI R28, RZ, 0x10, R29 ;  /* 0x00000010ff1c3819 */ /* 0x000fe2000001161d */
[----:B------:R-:W-:Y:S01]  /*4cd0*/  @!UP3 UIADD3 UR16, UPT, UPT, UR15, 0x2200, URZ ;  /* 0x000022000f10b890 */ /* 0x000fe2000fffe0ff */
[----:B------:R-:W-:Y:S04]  /*4ce0*/  UMOV UR19, UR35 ;  /* 0x0000002300137c82 */ /* 0x000fe80008000000 */
[----:B------:R-:W4:Y:S01]  /*4cf0*/  @!P1 LDC R0, c[0x0][0xb20] ;  /* 0x0002c800ff009b82 */ /* 0x000f220000000800 */
[----:B------:R-:W-:Y:S01]  /*4d00*/  UMOV UR20, UR36 ;  /* 0x0000002400147c82 */ /* 0x000fe20008000000 */
[----:B------:R-:W-:Y:S01]  /*4d10*/  IMAD.U32 R41, RZ, RZ, UR8 ;  /* 0x00000008ff297e24 */ /* 0x000fe2000f8e00ff */
[----:B------:R-:W-:Y:S05]  /*4d20*/  UMOV UR21, UR37 ;  /* 0x0000002500157c82 */ /* 0x000fea0008000000 */
[----:B-1----:R-:W1:Y:S01]  /*4d30*/  @!P1 LDC R3, c[0x0][0xb0c] ;  /* 0x0002c300ff039b82 */ /* 0x002e620000000800 */
[----:B------:R-:W-:Y:S01]  /*4d40*/  IMAD.U32 R40, RZ, RZ, UR9 ;  /* 0x00000009ff287e24 */ /* 0x000fe2000f8e00ff */
[----:B------:R-:W-:Y:S01]  /*4d50*/  @!UP3 UPRMT UR9, URZ, 0x40, URZ ;  /* 0x00000040ff09b896 */ /* 0x000fe200080000ff */
[----:B------:R-:W-:Y:S02]  /*4d60*/  @!P4 R2UR UR11, R41 ;  /* 0x00000000290bc2ca */ /* 0x000fe400000e0000 */
[----:B------:R-:W-:Y:S01]  /*4d70*/  @P3 R2UR UR57, R28 ;  /* 0x000000001c3932ca */ /* 0x000fe200000e0000 */
[----:B------:R-:W-:Y:S01]  /*4d80*/  @!UP3 UPRMT UR8, UR9, 0x5410, URZ ;  /* 0x000054100908b896 */ /* 0x000fe200080000ff */
[----:B------:R-:W-:Y:S11]  /*4d90*/  @!P4 R2UR UR10, R40 ;  /* 0x00000000280ac2ca */ /* 0x000ff600000e0000 */
[----:B------:R-:W-:Y:S02]  /*4da0*/  @!UPT UIADD3 URZ, UPT, UPT, URZ, URZ, URZ ;  /* 0x000000fffffff290 */ /* 0x000fe4000fffe0ff */
[----:B------:R1:W-:Y:S01]  /*4db0*/  @!UP2 UTMALDG.4D.IM2COL [UR16], [UR10], UR8 ;  /* 0x000000100a00a3b4 */ /* 0x0003e20008058008 */
[----:B------:R1:W-:Y:S02]  /*4dc0*/  @!P4 SYNCS.ARRIVE.TRANS64.RED.A0TR RZ, [UR15+0x90], R16 ;  /* 0x00009010ffffc9a7 */ /* 0x0003e4000830040f */
[----:B-1----:R-:W-:Y:S01]  /*4dd0*/  @!P1 ISETP.NE.AND P2, PT, R3, 0x1, PT ;  /* 0x000000010300980c */ /* 0x002fe20003f45270 */
[C---:B--2---:R-:W-:Y:S01]  /*4de0*/  @!P1 IMAD.HI.U32 R14, R13.reuse, R14, RZ ;  /* 0x0000000e0d0e9227 */ /* 0x044fe200078e00ff */
[----:B---3--:R-:W-:Y:S03]  /*4df0*/  @!P1 ISETP.NE.AND P0, PT, R10, 0x1, PT ;  /* 0x000000010a00980c */ /* 0x008fe60003f05270 */
[C---:B------:R-:W-:Y:S01]  /*4e00*/  @!P1 IMAD.HI.U32 R11, R8.reuse, R11, RZ ;  /* 0x0000000b080b9227 */ /* 0x040fe200078e00ff */
[----:B------:R-:W-:Y:S04]  /*4e10*/  @!P1 SHF.R.U32.HI R14, RZ, R15, R14 ;  /* 0x0000000fff0e9219 */ /* 0x000fe8000001160e */
[----:B----4-:R-:W-:Y:S02]  /*4e20*/  @!P1 SHF.R.U32.HI R9, RZ, R0, R11 ;  /* 0x00000000ff099219 */ /* 0x010fe4000001160b */
[----:B------:R-:W-:Y:S01]  /*4e30*/  @!P1 SEL R14, R13, R14, !P2 ;  /* 0x0000000e0d0e9207 */ /* 0x000fe20005000000 */
[----:B------:R-:W-:Y:S01]  /*4e40*/  SYNCS.ARRIVE.TRANS64.RED.A1T0 RZ, [UR45], RZ ;  /* 0x000000ffffff79a7 */ /* 0x000fe2000810042d */
[----:B------:R-:W-:Y:S05]  /*4e50*/  @!P1 SEL R9, R8, R9, !P0 ;  /* 0x0000000908099207 */ /* 0x000fea0004000000 */
[----:B------:R-:W-:Y:S01]  /*4e60*/  @!P1 IMAD.IADD R0, R9, 0x1, -R14 ;  /* 0x0000000109009824 */ /* 0x000fe200078e0a0e */
[----:B------:R-:W1:Y:S01]  /*4e70*/  SYNCS.PHASECHK.TRANS64.TRYWAIT P5, [UR15+0xb8], R12 ;  /* 0x0000b80cff0075a7 */ /* 0x000e6200080a110f */
[----:B------:R-:W-:Y:S02]  /*4e80*/  @!P1 IMAD.IADD R9, R14, 0x1, -R9 ;  /* 0x000000010e099824 */ /* 0x000fe400078e0a09 */
[----:B------:R-:W-:Y:S02]  /*4e90*/  @!P1 IMAD R13, R0, R3, R13 ;  /* 0x00000003000d9224 */ /* 0x000fe400078e020d */
[----:B------:R-:W-:Y:S01]  /*4ea0*/  @!P1 IMAD R8, R9, R10, R8 ;  /* 0x0000000a09089224 */ /* 0x000fe200078e0208 */
[----:B-1----:R-:W-:Y:S06]  /*4eb0*/  @!P5 BRA `(.L_x_81) ;  /* 0x0000003c00e8d947 */ /* 0x002fec0003800000 */
.L_x_176:
[----:B-1----:R-:W-:Y:S01]  /*4ec0*/  @!P4 IADD3 R3, P0, PT, R38, 0x580, RZ ;  /* 0x000005802603c810 */ /* 0x002fe20007f1e0ff */
[----:B------:R-:W-:Y:S01]  /*4ed0*/  VOTEU.ALL UP3, P4 ;  /* 0x0000000000ff7886 */ /* 0x000fe20002060000 */
[----:B------:R-:W-:Y:S01]  /*4ee0*/  VOTEU.ALL UP2, P4 ;  /* 0x0000000000ff7886 */ /* 0x000fe20002040000 */
[----:B------:R-:W-:Y:S01]  /*4ef0*/  UMOV UR11, UR35 ;  /* 0x00000023000b7c82 */ /* 0x000fe20008000000 */
[----:B------:R-:W-:Y:S01]  /*4f00*/  @!P4 R2UR UR9, R3 ;  /* 0x000000000309c2ca */ /* 0x000fe200000e0000 */
[----:B------:R-:W-:Y:S01]  /*4f10*/  @!P4 IMAD.X R0, RZ, RZ, R39, P0 ;  /* 0x000000ffff00c224 */ /* 0x000fe200000e0627 */
[----:B------:R-:W-:Y:S01]  /*4f20*/  @!UP3 UPRMT UR16, URZ, 0x40, URZ ;  /* 0x00000040ff10b896 */ /* 0x000fe200080000ff */
[----:B------:R-:W-:Y:S01]  /*4f30*/  LOP3.LUT R36, R36, 0x1, RZ, 0x3c, !PT ;  /* 0x0000000124247812 */ /* 0x000fe200078e3cff */
[----:B------:R-:W-:Y:S01]  /*4f40*/  @!UP3 UIADD3 UR10, UPT, UPT, UR34, 0x60, URZ ;  /* 0x00000060220ab890 */ /* 0x000fe2000fffe0ff */
[----:B------:R-:W-:Y:S01]  /*4f50*/  LOP3.LUT R34, R34, 0x1, RZ, 0x3c, !PT ;  /* 0x0000000122227812 */ /* 0x000fe200078e3cff */
[----:B------:R-:W-:Y:S01]  /*4f60*/  @!UP3 UPRMT UR20, UR16, 0x5410, URZ ;  /* 0x000054101014b896 */ /* 0x000fe200080000ff */
[----:B------:R-:W-:Y:S01]  /*4f70*/  @!P4 R2UR UR8, R0 ;  /* 0x000000000008c2ca */ /* 0x000fe200000e0000 */
[----:B------:R-:W-:Y:S01]  /*4f80*/  UMOV UR12, UR36 ;  /* 0x00000024000c7c82 */ /* 0x000fe20008000000 */
[----:B------:R-:W-:Y:S01]  /*4f90*/  UMOV UR13, UR37 ;  /* 0x00000025000d7c82 */ /* 0x000fe20008000000 */
[----:B------:R-:W-:Y:S02]  /*4fa0*/  IMAD.IADD R16, R8, 0x1, R62 ;  /* 0x0000000108107824 */ /* 0x000fe400078e023e */
[----:B------:R-:W-:Y:S02]  /*4fb0*/  IMAD.IADD R19, R13, 0x1, R64 ;  /* 0x000000010d137824 */ /* 0x000fe400078e0240 */
[----:B------:R-:W-:Y:S01]  /*4fc0*/  IMAD.U32 R10, RZ, RZ, UR9 ;  /* 0x00000009ff0a7e24 */ /* 0x000fe2000f8e00ff */
[----:B------:R-:W-:Y:S04]  /*4fd0*/  @!UP3 UIADD3 UR9, UPT, UPT, UR15, 0x98, URZ ;  /* 0x000000980f09b890 */ /* 0x000fe8000fffe0ff */
[----:B------:R-:W-:Y:S01]  /*4fe0*/  @!P4 R2UR UR18, R10 ;  /* 0x000000000a12c2ca */ /* 0x000fe200000e0000 */
[----:B------:R-:W-:Y:S01]  /*4ff0*/  IMAD.U32 R11, RZ, RZ, UR8 ;  /* 0x00000008ff0b7e24 */ /* 0x000fe2000f8e00ff */
[----:B------:R-:W-:Y:S04]  /*5000*/  @!UP3 UIADD3 UR8, UPT, UPT, UR15, 0x3200, URZ ;  /* 0x000032000f08b890 */ /* 0x000fe8000fffe0ff */
[----:B------:R-:W-:Y:S11]  /*5010*/  @!P4 R2UR UR19, R11 ;  /* 0x000000000b13c2ca */ /* 0x000ff600000e0000 */
[----:B------:R-:W-:Y:S02]  /*5020*/  @!UPT UIADD3 URZ, UPT, UPT, URZ, URZ, URZ ;  /* 0x000000fffffff290 */ /* 0x000fe4000fffe0ff */
[----:B------:R2:W-:Y:S01]  /*5030*/  @!UP2 UTMALDG.4D.IM2COL [UR8], [UR18], UR20 ;  /* 0x000000081200a3b4 */ /* 0x0005e20008058014 */
[----:B------:R2:W-:Y:S01]  /*5040*/  @!P4 SYNCS.ARRIVE.TRANS64.RED.A0TR RZ, [UR15+0x98], R33 ;  /* 0x00009821ffffc9a7 */ /* 0x0005e2000830040f */
[----:B------:R-:W-:Y:S01]  /*5050*/  UPLOP3.LUT UP2, UPT, UPT, UPT, UPT, 0x80, 0x8 ;  /* 0x000000000008789c */ /* 0x000fe20003f4f070 */
[----:B------:R-:W-:Y:S01]  /*5060*/  SYNCS.ARRIVE.TRANS64.RED.A1T0 RZ, [UR23], RZ ;  /* 0x000000ffffff79a7 */ /* 0x000fe20008100417 */
[----:B------:R-:W-:Y:S09]  /*5070*/  @P3 BRA `(.L_x_82) ;  /* 0xfffffff000743947 */ /* 0x000ff2000383ffff */
[----:B------:R-:W-:-:S04]  /*5080*/  SHF.L.U32 R3, R36, 0x1f, RZ ;  /* 0x0000001f24037819 */ /* 0x000fc800000006ff */
[----:B------:R-:W1:Y:S02]  /*5090*/  SYNCS.PHASECHK.TRANS64.TRYWAIT P0, [UR15+0xa0], R3 ;  /* 0x0000a003ff0075a7 */ /* 0x000e64000800110f */
[----:B-1----:R-:W-:Y:S05]  /*50a0*/  @!P0 BRA `(.L_x_83) ;  /* 0x0000003c00848947 */ /* 0x002fea0003800000 */
.L_x_178:
[----:B------:R-:W3:Y:S02]  /*50b0*/  SYNCS.PHASECHK.TRANS64.TRYWAIT P0, [UR15+0xa8], R3 ;  /* 0x0000a803ff0075a7 */ /* 0x000ee4000800110f */
[----:B---3--:R-:W-:Y:S05]  /*50c0*/  @!P0 BRA `(.L_x_84) ;  /* 0x0000003c00948947 */ /* 0x008fea0003800000 */
.L_x_180:
[----:B------:R-:W3:Y:S02]  /*50d0*/  SYNCS.PHASECHK.TRANS64.TRYWAIT P0, [UR15+0xb0], R3 ;  /* 0x0000b003ff0075a7 */ /* 0x000ee4000800110f */
[----:B---3--:R-:W-:Y:S05]  /*50e0*/  @!P0 BRA `(.L_x_85) ;  /* 0x0000003c00a48947 */ /* 0x008fea0003800000 */
.L_x_182:
[----:B-1----:R-:W-:-:S07]  /*50f0*/  MOV R0, UR15 ;  /* 0x0000000f00007c02 */ /* 0x002fce0008000f00 */
.L_x_86:
[----:B-1----:R-:W-:-:S04]  /*5100*/  SHF.L.U32 R3, R36, 0x1f, RZ ;  /* 0x0000001f24037819 */ /* 0x002fc800000006ff */
[----:B------:R1:W3:Y:S03]  /*5110*/  SYNCS.PHASECHK.TRANS64.TRYWAIT P0, [R0+URZ+0xb8], R3 ;  /* 0x0000b803000075a7 */ /* 0x0002e600080011ff */
[----:B---3--:R-:W-:Y:S05]  /*5120*/  @!P0 NANOSLEEP.SYNCS 0x989680 ;  /* 0x009896800000895d */ /* 0x008fea0003900000 */
[----:B------:R-:W3:Y:S02]  /*5130*/  @!P0 SYNCS.PHASECHK.TRANS64 P0, [R0+URZ+0xb8], R3 ;  /* 0x0000b803000085a7 */ /* 0x000ee400080010ff */
[----:B--23--:R-:W-:Y:S05]  /*5140*/  @P0 EXIT ;  /* 0x000000000000094d */ /* 0x00cfea0003800000 */
[----:B------:R-:W-:Y:S05]  /*5150*/  BRA `(.L_x_86) ;  /* 0xfffffffc00e87947 */ /* 0x000fea000383ffff */
.L_x_71:
[----:B------:R-:W-:-:S06]  /*5160*/  UISETP.GE.AND UP1, UPT, UR4, 0x4, UPT ;  /* 0x000000040400788c */ /* 0x000fcc000bf26270 */
[----:B------:R-:W-:-:S13]  /*5170*/  PLOP3.LUT P0, PT, PT, PT, UP1, 0x80, 0x8 ;  /* 0x000000000008781c */ /* 0x000fda0003f0f018 */
[----:B-1----:R-:W-:Y:S05]  /*5180*/  @!P0 EXIT ;  /* 0x000000000000894d */ /* 0x002fea0003800000 */
[----:B------:R-:W-:Y:S01]  /*5190*/  BAR.SYNC.DEFER_BLOCKING 0x6, 0xa0 ;  /* 0x0182800000007b1d */ /* 0x000fe20000010000 */
[C---:B------:R-:W-:Y:S01]  /*51a0*/  IMAD.SHL.U32 R4, R72.reuse, 0x20, RZ ;  /* 0x0000002048047824 */ /* 0x040fe200078e00ff */
[----:B------:R-:W-:Y:S01]  /*51b0*/  SHF.R.U32.HI R5, RZ, 0x1, R72 ;  /* 0x00000001ff057819 */ /* 0x000fe20000011648 */
[C---:B------:R-:W-:Y:S01]  /*51c0*/  IMAD.SHL.U32 R0, R72.reuse, 0x4, RZ ;  /* 0x0000000448007824 */ /* 0x040fe200078e00ff */
[C---:B------:R-:W-:Y:S01]  /*51d0*/  LOP3.LUT P0, RZ, R72.reuse, 0x4, RZ, 0xc0, !PT ;  /* 0x0000000448ff7812 */ /* 0x040fe2000780c0ff */
[----:B------:R-:W-:Y:S01]  /*51e0*/  IMAD.SHL.U32 R71, R72, 0x10, RZ ;  /* 0x0000001048477824 */ /* 0x000fe200078e00ff */
[----:B------:R-:W-:Y:S01]  /*51f0*/  UMOV UR50, 0x400 ;  /* 0x0000040000327882 */ /* 0x000fe20000000000 */
[----:B------:R-:W-:Y:S01]  /*5200*/  LOP3.LUT R3, R4, 0xc0, RZ, 0xc0, !PT ;  /* 0x000000c004037812 */ /* 0x000fe200078ec0ff */
[----:B------:R-:W-:Y:S01]  /*5210*/  ULEA UR50, UR45, UR50, 0x18 ;  /* 0x000000322d327291 */ /* 0x000fe2000f8ec0ff */
[----:B------:R-:W1:Y:S01]  /*5220*/  LDC R67, c[0x0][0x370] ;  /* 0x0000dc00ff437b82 */ /* 0x000e620000000800 */
[----:B------:R-:W-:Y:S01]  /*5230*/  LOP3.LUT R71, R71, 0x600, RZ, 0xc0, !PT ;  /* 0x0000060047477812 */ /* 0x000fe200078ec0ff */
[----:B------:R-:W-:Y:S01]  /*5240*/  IMAD.U32 R32, R72, 0x10000, RZ ;  /* 0x0001000048207824 */ /* 0x000fe200078e00ff */
[----:B------:R-:W-:Y:S01]  /*5250*/  LOP3.LUT R0, R3, 0x18, R0, 0xf8, !PT ;  /* 0x0000001803007812 */ /* 0x000fe200078ef800 */
[----:B------:R-:W-:Y:S01]  /*5260*/  UIADD3 UR4, UPT, UPT, UR50, 0x200, URZ ;  /* 0x0000020032047890 */ /* 0x000fe2000fffe0ff */
[--C-:B------:R-:W-:Y:S01]  /*5270*/  LOP3.LUT R71, R71, 0x20, R4.reuse, 0xf8, !PT ;  /* 0x0000002047477812 */ /* 0x100fe200078ef804 */
[----:B------:R-:W-:Y:S01]  /*5280*/  IMAD.MOV.U32 R75, RZ, RZ, 0x20 ;  /* 0x00000020ff4b7424 */ /* 0x000fe200078e00ff */
[----:B------:R-:W-:Y:S01]  /*5290*/  LOP3.LUT R0, R0, 0x8, R5, 0x78, !PT ;  /* 0x0000000800007812 */ /* 0x000fe200078e7805 */
[----:B------:R-:W2:Y:S01]  /*52a0*/  LDC R28, c[0x0][0xb0c] ;  /* 0x0002c300ff1c7b82 */ /* 0x000ea20000000800 */
[----:B------:R-:W-:Y:S01]  /*52b0*/  LOP3.LUT R71, R71, 0x100, R4, 0xf8, !PT ;  /* 0x0000010047477812 */ /* 0x000fe200078ef804 */
[----:B------:R-:W-:Y:S01]  /*52c0*/  IMAD.MOV.U32 R70, RZ, RZ, 0x1 ;  /* 0x00000001ff467424 */ /* 0x000fe200078e00ff */
[----:B------:R-:W-:Y:S01]  /*52d0*/  LOP3.LUT R72, R72, 0x60, RZ, 0xc0, !PT ;  /* 0x0000006048487812 */ /* 0x000fe200078ec0ff */
[----:B------:R-:W-:Y:S01]  /*52e0*/  IMAD.MOV.U32 R30, RZ, RZ, RZ ;  /* 0x000000ffff1e7224 */ /* 0x000fe200078e00ff */
[----:B------:R-:W-:-:S02]  /*52f0*/  LOP3.LUT R71, R71, R0, RZ, 0xfc, !PT ;  /* 0x0000000047477212 */ /* 0x000fc400078efcff */
[----:B------:R-:W-:Y:S01]  /*5300*/  CS2R R68, SRZ ;  /* 0x0000000000447805 */ /* 0x000fe2000001ff00 */
[----:B------:R-:W3:Y:S01]  /*5310*/  LDS R2, [UR50+0x120] ;  /* 0x00012032ff027984 */ /* 0x000ee20008000800 */
[----:B------:R-:W4:Y:S01]  /*5320*/  LDC R65, c[0x0][0xb20] ;  /* 0x0002c800ff417b82 */ /* 0x000f220000000800 */
[----:B------:R-:W-:Y:S01]  /*5330*/  LOP3.LUT R32, R32, 0x600000, RZ, 0xc0, !PT ;  /* 0x0060000020207812 */ /* 0x000fe200078ec0ff */
[----:B------:R-:W-:Y:S01]  /*5340*/  IMAD.U32 R74, RZ, RZ, UR4 ;  /* 0x00000004ff4a7e24 */ /* 0x000fe2000f8e00ff */
[----:B------:R-:W-:Y:S01]  /*5350*/  SEL R75, R75, 0xffffffe0, !P0 ;  /* 0xffffffe04b4b7807 */ /* 0x000fe20004000000 */
[----:B------:R-:W1:Y:S04]  /*5360*/  LDCU.64 UR54, c[0x0][0x348] ;  /* 0x00006900ff3677ac */ /* 0x000e680008000a00 */
[----:B------:R-:W1:Y:S01]  /*5370*/  LDC R27, c[0x0][0xb30] ;  /* 0x0002cc00ff1b7b82 */ /* 0x000e620000000800 */
[----:B------:R-:W1:Y:S01]  /*5380*/  LDCU.64 UR36, c[0x0][0x888] ;  /* 0x00011100ff2477ac */ /* 0x000e620008000a00 */
[----:B------:R-:W1:Y:S06]  /*5390*/  LDCU.64 UR38, c[0x0][0x890] ;  /* 0x00011200ff2677ac */ /* 0x000e6c0008000a00 */
[----:B------:R-:W1:Y:S01]  /*53a0*/  LDC.64 R56, c[0x0][0xb10] ;  /* 0x0002c400ff387b82 */ /* 0x000e620000000a00 */
[----:B------:R-:W1:Y:S01]  /*53b0*/  LDCU.64 UR46, c[0x0][0xa90] ;  /* 0x00015200ff2e77ac */ /* 0x000e620008000a00 */
[----:B------:R-:W-:Y:S01]  /*53c0*/  UMOV UR52, URZ ;  /* 0x000000ff00347c82 */ /* 0x000fe20008000000 */
[----:B------:R-:W-:-:S05]  /*53d0*/  UMOV UR56, URZ ;  /* 0x000000ff00387c82 */ /* 0x000fca0008000000 */
[----:B------:R-:W1:Y:S08]  /*53e0*/  LDC.64 R24, c[0x0][0xb18] ;  /* 0x0002c600ff187b82 */ /* 0x000e700000000a00 */
[----:B------:R-:W1:Y:S01]  /*53f0*/  LDC.64 R22, c[0x0][0xb28] ;  /* 0x0002ca00ff167b82 */ /* 0x000e620000000a00 */
[C---:B---3--:R-:W-:Y:S01]  /*5400*/  VIADD R3, R2.reuse, 0x80 ;  /* 0x0000008002037836 */ /* 0x048fe20000000000 */
[----:B------:R-:W-:-:S06]  /*5410*/  LOP3.LUT R2, R2, 0xffff, RZ, 0xc0, !PT ;  /* 0x0000ffff02027812 */ /* 0x000fcc00078ec0ff */
[----:B------:R-:W3:Y:S01]  /*5420*/  LDC.64 R54, c[0x0][0x8b0] ;  /* 0x00022c00ff367b82 */ /* 0x000ee20000000a00 */
[----:B------:R-:W-:-:S05]  /*5430*/  LOP3.LUT R3, R3, 0xffff, RZ, 0xc0, !PT ;  /* 0x0000ffff03037812 */ /* 0x000fca00078ec0ff */
[----:B------:R1:W-:Y:S02]  /*5440*/  STL.64 [R1], R2 ;  /* 0x0000000201007387 */ /* 0x0003e40000100a00 */
[----:B------:R-:W1:Y:S08]  /*5450*/  LDC.64 R52, c[0x0][0x8a8] ;  /* 0x00022a00ff347b82 */ /* 0x000e700000000a00 */
[----:B------:R-:W1:Y:S08]  /*5460*/  LDC.64 R60, c[0x0][0xa80] ;  /* 0x0002a000ff3c7b82 */ /* 0x000e700000000a00 */
[----:B------:R-:W1:Y:S08]  /*5470*/  LDC.64 R58, c[0x0][0xa88] ;  /* 0x0002a200ff3a7b82 */ /* 0x000e700000000a00 */
[----:B--2-4-:R-:W1:Y:S02]  /*5480*/  LDC R66, c[0x0][0x374] ;  /* 0x0000dd00ff427b82 */ /* 0x014e640000000800 */
.L_x_130:
[----:B-12---:R-:W-:Y:S04]  /*5490*/  SHF.L.U32 R3, R68, 0x1f, RZ ;  /* 0x0000001f44037819 */ /* 0x006fe800000006ff */
[----:B------:R-:W1:Y:S02]  /*54a0*/  SYNCS.PHASECHK.TRANS64.TRYWAIT P0, [UR50+0xd0], R3 ;  /* 0x0000d003ff0075a7 */ /* 0x000e640008001132 */
[----:B-1-3--:R-:W-:Y:S05]  /*54b0*/  @!P0 BRA `(.L_x_87) ;  /* 0x0000003800c88947 */ /* 0x00afea0003800000 */
.L_x_184:
[----:B------:R-:W2:Y:S01]  /*54c0*/  LDC.64 R12, c[0x0][0xb10] ;  /* 0x0002c400ff0c7b82 */ /* 0x000ea20000000a00 */
[----:B------:R-:W4:Y:S01]  /*54d0*/  LDS.128 R36, [UR50+0x110] ;  /* 0x00011032ff247984 */ /* 0x000f220008000c00 */
[----:B------:R-:W-:Y:S01]  /*54e0*/  UIADD3 UR4, UPT, UPT, UR50, 0xd8, URZ ;  /* 0x000000d832047890 */ /* 0x000fe2000fffe0ff */
[----:B-1----:R-:W-:Y:S01]  /*54f0*/  IMAD R0, R30, 0x4, R1 ;  /* 0x000000041e007824 */ /* 0x002fe200078e0201 */
[----:B------:R-:W-:Y:S04]  /*5500*/  ISETP.NE.AND P1, PT, R27, 0x1, PT ;  /* 0x000000011b00780c */ /* 0x000fe80003f25270 */
[----:B------:R-:W1:Y:S01]  /*5510*/  LDC.64 R10, c[0x0][0xb18] ;  /* 0x0002c600ff0a7b82 */ /* 0x000e620000000a00 */
[----:B------:R-:W-:Y:S01]  /*5520*/  UPRMT UR4, URZ, 0x654, UR4 ;  /* 0x00000654ff047896 */ /* 0x000fe20008000004 */
[----:B------:R-:W-:Y:S01]  /*5530*/  ISETP.GE.AND P0, PT, R26, 0x1, PT ;  /* 0x000000011a00780c */ /* 0x000fe20003f06270 */
[----:B------:R-:W-:Y:S01]  /*5540*/  @!PT LDS RZ, [RZ] ;  /* 0x00000000fffff984 */ /* 0x000fe20000000800 */
[----:B------:R-:W-:Y:S01]  /*5550*/  @!PT LDS RZ, [RZ] ;  /* 0x00000000fffff984 */ /* 0x000fe20000000800 */
[----:B------:R-:W-:Y:S01]  /*5560*/  @!PT LDS RZ, [RZ] ;  /* 0x00000000fffff984 */ /* 0x000fe20000000800 */
[----:B------:R-:W-:Y:S01]  /*5570*/  @!PT LDS RZ, [RZ] ;  /* 0x00000000fffff984 */ /* 0x000fe20000000800 */
[----:B------:R3:W-:Y:S06]  /*5580*/  MEMBAR.ALL.CTA ;  /* 0x0000000000007992 */ /* 0x0007ec0000008000 */
[----:B---3--:R-:W3:Y:S01]  /*5590*/  FENCE.VIEW.ASYNC.S ;  /* 0x00000000000073c6 */ /* 0x008ee20000000000 */
[----:B------:R-:W1:Y:S08]  /*55a0*/  @!P1 LDC R14, c[0x0][0xb20] ;  /* 0x0002c800ff0e9b82 */ /* 0x000e700000000800 */
[----:B------:R-:W1:Y:S01]  /*55b0*/  @!P1 LDC R9, c[0x0][0xb0c] ;  /* 0x0002c300ff099b82 */ /* 0x000e620000000800 */
[----:B---3--:R-:W-:Y:S01]  /*55c0*/  SYNCS.ARRIVE.TRANS64.RED.A1T0 RZ, [UR4], RZ ;  /* 0x000000ffffff79a7 */ /* 0x008fe20008100404 */
[----:B------:R3:W5:Y:S01]  /*55d0*/  LDL R17, [R0] ;  /* 0x0000000000117983 */ /* 0x0007620000100800 */
[----:B----4-:R-:W-:Y:S04]  /*55e0*/  LOP3.LUT P4, RZ, R38, 0x1, RZ, 0xc0, !PT ;  /* 0x0000000126ff7812 */ /* 0x010fe8000788c0ff */
[----:B------:R-:W-:Y:S09]  /*55f0*/  P2R R76, PR, RZ, 0x10 ;  /* 0x00000010ff4c7803 */ /* 0x000ff20000000000 */
[----:B------:R-:W-:Y:S02]  /*5600*/  @P4 MOV R31, R36 ;  /* 0x00000024001f4202 */ /* 0x000fe40000000f00 */
[----:B------:R-:W-:Y:S01]  /*5610*/  @P4 LOP3.LUT R29, R37, 0xffff, RZ, 0xc0, !PT ;  /* 0x0000ffff251d4812 */ /* 0x000fe200078ec0ff */
[----:B--23--:R-:W-:Y:S06]  /*5620*/  @!P0 BRA `(.L_x_88) ;  /* 0x0000000000a48947 */ /* 0x00cfec0003800000 */
[----:B------:R-:W-:Y:S01]  /*5630*/  IMAD.HI.U32 R20, R66, R25, RZ ;  /* 0x0000001942147227 */ /* 0x000fe200078e00ff */
[----:B------:R-:W-:Y:S02]  /*5640*/  ISETP.NE.AND P0, PT, R24, 0x1, PT ;  /* 0x000000011800780c */ /* 0x000fe40003f05270 */
[----:B------:R-:W-:Y:S01]  /*5650*/  ISETP.NE.AND P2, PT, R26, 0x1, PT ;  /* 0x000000011a00780c */ /* 0x000fe20003f45270 */
[-C--:B------:R-:W-:Y:S01]  /*5660*/  IMAD.HI.U32 R18, R67, R56.reuse, RZ ;  /* 0x0000003843127227 */ /* 0x080fe200078e00ff */
[----:B------:R-:W-:Y:S02]  /*5670*/  SHF.R.U32.HI R21, RZ, R65, R20 ;  /* 0x00000041ff157219 */ /* 0x000fe40000011614 */
[----:B------:R-:W-:Y:S01]  /*5680*/  ISETP.NE.AND P3, PT, R28, 0x1, PT ;  /* 0x000000011c00780c */ /* 0x000fe20003f65270 */
[----:B------:R-:W-:Y:S01]  /*5690*/  IMAD.HI.U32 R40, R29, R25, RZ ;  /* 0x000000191d287227 */ /* 0x000fe200078e00ff */
[----:B------:R-:W-:Y:S02]  /*56a0*/  SHF.R.U32.HI R18, RZ, R57, R18 ;  /* 0x00000039ff127219 */ /* 0x000fe40000011612 */
[----:B------:R-:W-:Y:S01]  /*56b0*/  SEL R3, R66, R21, !P0 ;  /* 0x0000001542037207 */ /* 0x000fe20004000000 */
[----:B------:R-:W-:Y:S01]  /*56c0*/  IMAD.HI.U32 R34, R31, R56, RZ ;  /* 0x000000381f227227 */ /* 0x000fe200078e00ff */
[----:B------:R-:W-:Y:S03]  /*56d0*/  SEL R7, R67, R18, !P3 ;  /* 0x0000001243077207 */ /* 0x000fe60005800000 */
[-C--:B------:R-:W-:Y:S01]  /*56e0*/  IMAD.HI.U32 R18, R3, R22.reuse, RZ ;  /* 0x0000001603127227 */ /* 0x080fe200078e00ff */
[----:B------:R-:W-:Y:S03]  /*56f0*/  SHF.R.U32.HI R34, RZ, R57, R34 ;  /* 0x00000039ff227219 */ /* 0x000fe60000011622 */
[----:B------:R-:W-:Y:S01]  /*5700*/  IMAD.HI.U32 R20, R7, R22, RZ ;  /* 0x0000001607147227 */ /* 0x000fe200078e00ff */
[----:B------:R-:W-:Y:S02]  /*5710*/  @P2 SHF.R.U32.HI R3, RZ, R23, R18 ;  /* 0x00000017ff032219 */ /* 0x000fe40000011612 */
[----:B------:R-:W-:Y:S02]  /*5720*/  SHF.R.U32.HI R18, RZ, R65, R40 ;  /* 0x00000041ff127219 */ /* 0x000fe40000011628 */
[----:B------:R-:W-:Y:S01]  /*5730*/  @P2 SHF.R.U32.HI R7, RZ, R23, R20 ;  /* 0x00000017ff072219 */ /* 0x000fe20000011614 */
[C---:B------:R-:W-:Y:S01]  /*5740*/  IMAD R2, R26.reuse, R3, RZ ;  /* 0x000000031a027224 */ /* 0x040fe200078e02ff */
[----:B------:R-:W-:Y:S02]  /*5750*/  SEL R5, R29, R18, !P0 ;  /* 0x000000121d057207 */ /* 0x000fe40004000000 */
[----:B------:R-:W-:Y:S01]  /*5760*/  SEL R3, R31, R34, !P3 ;  /* 0x000000221f037207 */ /* 0x000fe20005800000 */
[----:B------:R-:W-:Y:S01]  /*5770*/  IMAD R4, R26, R7, RZ ;  /* 0x000000071a047224 */ /* 0x000fe200078e02ff */
[C---:B------:R-:W-:Y:S01]  /*5780*/  ISETP.GE.AND P0, PT, R5.reuse, R2, PT ;  /* 0x000000020500720c */ /* 0x040fe20003f06270 */
[----:B------:R-:W-:Y:S03]  /*5790*/  IMAD.HI.U32 R6, R5, R22, RZ ;  /* 0x0000001605067227 */ /* 0x000fe600078e00ff */
[----:B------:R-:W-:Y:S01]  /*57a0*/  ISETP.GE.OR P0, PT, R3, R4, P0 ;  /* 0x000000040300720c */ /* 0x000fe20000706670 */
[----:B------:R-:W-:Y:S01]  /*57b0*/  IMAD.MOV R4, RZ, RZ, -R3 ;  /* 0x000000ffff047224 */ /* 0x000fe200078e0a03 */
[-C--:B------:R-:W-:Y:S03]  /*57c0*/  SHF.R.U32.HI R6, RZ, R23.reuse, R6 ;  /* 0x00000017ff067219 */ /* 0x080fe60000011606 */
[----:B------:R-:W-:Y:S01]  /*57d0*/  IMAD R31, R28, R4, R31 ;  /* 0x000000041c1f7224 */ /* 0x000fe200078e021f */
[----:B------:R-:W-:Y:S05]  /*57e0*/  SEL R15, R5, R6, !P2 ;  /* 0x00000006050f7207 */ /* 0x000fea0005000000 */
[----:B------:R-:W-:Y:S02]  /*57f0*/  IMAD.MOV R6, RZ, RZ, -R15 ;  /* 0x000000ffff067224 */ /* 0x000fe400078e0a0f */
[C---:B------:R-:W-:Y:S04]  /*5800*/  @!P0 IMAD.HI.U32 R2, R3.reuse, R22, RZ ;  /* 0x0000001603028227 */ /* 0x040fe800078e00ff */
[----:B------:R-:W-:Y:S01]  /*5810*/  IMAD R6, R26, R6, R5 ;  /* 0x000000061a067224 */ /* 0x000fe200078e0205 */
[----:B------:R-:W-:Y:S04]  /*5820*/  @!P0 SHF.R.U32.HI R2, RZ, R23, R2 ;  /* 0x00000017ff028219 */ /* 0x000fe80000011602 */
[----:B------:R-:W-:Y:S02]  /*5830*/  @!P0 SEL R0, R3, R2, !P2 ;  /* 0x0000000203008207 */ /* 0x000fe40005000000 */
[----:B------:R-:W-:Y:S02]  /*5840*/  IADD3 R2, PT, PT, -R5, RZ, RZ ;  /* 0x000000ff05027210 */ /* 0x000fe40007ffe1ff */
[----:B------:R-:W-:Y:S01]  /*5850*/  @!P0 IADD3 R8, PT, PT, R15, -R0, RZ ;  /* 0x800000000f088210 */ /* 0x000fe20007ffe0ff */
[----:B------:R-:W-:Y:S02]  /*5860*/  @!P0 IMAD R0, R7, R6, R0 ;  /* 0x0000000607008224 */ /* 0x000fe400078e0200 */
[----:B------:R-:W-:Y:S02]  /*5870*/  IMAD R29, R24, R2, R29 ;  /* 0x00000002181d7224 */ /* 0x000fe400078e021d */
[----:B------:R-:W-:Y:S02]  /*5880*/  @!P0 IMAD R5, R8, R26, R3 ;  /* 0x0000001a08058224 */ /* 0x000fe400078e0203 */
[----:B------:R-:W-:Y:S04]  /*5890*/  @!P0 IMAD.MOV.U32 R3, RZ, RZ, R0 ;  /* 0x000000ffff038224 */ /* 0x000fe800078e0000 */
[----:B------:R-:W-:Y:S02]  /*58a0*/  IMAD R31, R3, R28, R31 ;  /* 0x0000001c031f7224 */ /* 0x000fe400078e021f */
[----:B------:R-:W-:Y:S07]  /*58b0*/  IMAD R29, R5, R24, R29 ;  /* 0x00000018051d7224 */ /* 0x000fee00078e021d */
.L_x_88:
[----:B-1----:R-:W-:Y:S01]  /*58c0*/  @!P1 ISETP.NE.AND P0, PT, R10, 0x1, PT ;  /* 0x000000010a00980c */ /* 0x002fe20003f05270 */
[----:B------:R-:W-:Y:S01]  /*58d0*/  @!P1 IMAD.HI.U32 R3, R29, R11, RZ ;  /* 0x0000000b1d039227 */ /* 0x000fe200078e00ff */
[----:B------:R-:W-:Y:S01]  /*58e0*/  R2UR UR41, R16 ;  /* 0x00000000102972ca */ /* 0x000fe200000e0000 */
[----:B------:R-:W-:Y:S01]  /*58f0*/  BSSY.RECONVERGENT B6, `(.L_x_89) ;  /* 0x000002f000067945 */ /* 0x000fe20003800200 */
[----:B------:R-:W-:Y:S01]  /*5900*/  @!P1 ISETP.NE.AND P2, PT, R9, 0x1, PT ;  /* 0x000000010900980c */ /* 0x000fe20003f45270 */
[----:B------:R-:W-:Y:S01]  /*5910*/  @!P1 IMAD.HI.U32 R0, R31, R12, RZ ;  /* 0x0000000c1f009227 */ /* 0x000fe200078e00ff */
[----:B------:R-:W-:Y:S02]  /*5920*/  @!P1 SHF.R.U32.HI R2, RZ, R14, R3 ;  /* 0x0000000eff029219 */ /* 0x000fe40000011603 */
[----:B------:R-:W-:Y:S02]  /*5930*/  @P4 SHF.R.U32.HI R36, RZ, 0x10, R37 ;  /* 0x00000010ff244819 */ /* 0x000fe40000011625 */
[----:B------:R-:W-:Y:S02]  /*5940*/  @!P1 SEL R2, R29, R2, !P0 ;  /* 0x000000021d029207 */ /* 0x000fe40004000000 */
[----:B------:R-:W-:Y:S02]  /*5950*/  @!P1 SHF.R.U32.HI R0, RZ, R13, R0 ;  /* 0x0000000dff009219 */ /* 0x000fe40000011600 */
[----:B------:R-:W-:Y:S01]  /*5960*/  LOP3.LUT P0, RZ, R74, 0x1b0, RZ, 0xc0, !PT ;  /* 0x000001b04aff7812 */ /* 0x000fe2000780c0ff */
[----:B------:R-:W-:Y:S01]  /*5970*/  USHF.L.U32 UR41, UR41, 0x7, URZ ;  /* 0x0000000729297899 */ /* 0x000fe200080006ff */
[----:B------:R-:W-:Y:S02]  /*5980*/  @!P1 SEL R3, R31, R0, !P2 ;  /* 0x000000001f039207 */ /* 0x000fe40005000000 */
[----:B------:R-:W-:Y:S03]  /*5990*/  @P4 R2UR UR51, R36 ;  /* 0x00000000243342ca */ /* 0x000fe600000e0000 */
[----:B------:R-:W-:Y:S02]  /*59a0*/  @!P1 IMAD.IADD R0, R2, 0x1, -R3 ;  /* 0x0000000102009824 */ /* 0x000fe400078e0a03 */
[----:B------:R-:W-:Y:S02]  /*59b0*/  @!P1 IMAD.IADD R2, R3, 0x1, -R2 ;  /* 0x0000000103029824 */ /* 0x000fe400078e0a02 */
[----:B------:R-:W-:Y:S02]  /*59c0*/  @!P1 IMAD R31, R0, R9, R31 ;  /* 0x00000009001f9224 */ /* 0x000fe400078e021f */
[----:B------:R-:W-:Y:S01]  /*59d0*/  @!P1 IMAD R29, R2, R10, R29 ;  /* 0x0000000a021d9224 */ /* 0x000fe200078e021d */
[----:B------:R-:W-:Y:S06]  /*59e0*/  @!P0 BRA `(.L_x_90) ;  /* 0x00000000007c8947 */ /* 0x000fec0003800000 */
[----:B------:R-:W1:Y:S01]  /*59f0*/  LDCU.64 UR8, c[0x4][0x80] ;  /* 0x01001000ff0877ac */ /* 0x000e620008000a00 */
[----:B------:R-:W-:Y:S01]  /*5a00*/  MOV R2, 0x0 ;  /* 0x0000000000027802 */ /* 0x000fe20000000f00 */
[----:B------:R-:W-:Y:S02]  /*5a10*/  HFMA2 R12, -RZ, RZ, 0, 5.9604644775390625e-08 ;  /* 0x00000001ff0c7431 */ /* 0x000fe400000001ff */
[----:B------:R-:W-:Y:S01]  /*5a20*/  IMAD.MOV.U32 R8, RZ, RZ, 0x70 ;  /* 0x00000070ff087424 */ /* 0x000fe200078e00ff */
[----:B------:R2:W3:Y:S01]  /*5a30*/  LDC.64 R14, c[0x4][R2] ;  /* 0x01000000020e7b82 */ /* 0x0004e20000000a00 */
[----:B------:R-:W4:Y:S01]  /*5a40*/  LDCU.64 UR6, c[0x4][0x88] ;  /* 0x01001100ff0677ac */ /* 0x000f220008000a00 */
[----:B------:R-:W-:Y:S01]  /*5a50*/  IMAD.MOV.U32 R13, RZ, RZ, RZ ;  /* 0x000000ffff0d7224 */ /* 0x000fe200078e00ff */
[----:B------:R-:W2:Y:S01]  /*5a60*/  LDCU.64 UR4, c[0x4][0x8] ;  /* 0x01000100ff0477ac */ /* 0x000ea20008000a00 */
[----:B-1----:R-:W-:Y:S01]  /*5a70*/  MOV R5, UR9 ;  /* 0x0000000900057c02 */ /* 0x002fe20008000f00 */
[----:B------:R-:W-:Y:S01]  /*5a80*/  IMAD.U32 R4, RZ, RZ, UR8 ;  /* 0x00000008ff047e24 */ /* 0x000fe2000f8e00ff */
[----:B----4-:R-:W-:Y:S01]  /*5a90*/  MOV R7, UR7 ;  /* 0x0000000700077c02 */ /* 0x010fe20008000f00 */
[----:B------:R-:W-:Y:S01]  /*5aa0*/  IMAD.U32 R6, RZ, RZ, UR6 ;  /* 0x00000006ff067e24 */ /* 0x000fe2000f8e00ff */
[----:B--2---:R-:W-:Y:S01]  /*5ab0*/  MOV R11, UR5 ;  /* 0x00000005000b7c02 */ /* 0x004fe20008000f00 */
[----:B------:R-:W-:Y:S02]  /*5ac0*/  IMAD.U32 R10, RZ, RZ, UR4 ;  /* 0x00000004ff0a7e24 */ /* 0x000fe4000f8e00ff */
[----:B------:R-:W-:Y:S07]  /*5ad0*/  LEPC R20, `(.L_x_91) ;  /* 0x000000001014794e */ /* 0x000fee0000000000 */
[----:B---3-5:R-:W-:Y:S05]  /*5ae0*/  CALL.ABS.NOINC R14 ;  /* 0x000000000e007343 */ /* 0x028fea0003c00000 */
.L_x_91:
[----:B------:R-:W1:Y:S01]  /*5af0*/  LDCU.64 UR8, c[0x4][0x80] ;  /* 0x01001000ff0877ac */ /* 0x000e620008000a00 */
[----:B------:R-:W2:Y:S01]  /*5b00*/  LDC.64 R2, c[0x4][R2] ;  /* 0x0100000002027b82 */ /* 0x000ea20000000a00 */
[----:B------:R-:W-:Y:S02]  /*5b10*/  HFMA2 R12, -RZ, RZ, 0, 5.9604644775390625e-08 ;  /* 0x00000001ff0c7431 */ /* 0x000fe400000001ff */
[----:B------:R-:W-:Y:S02]  /*5b20*/  IMAD.MOV.U32 R8, RZ, RZ, 0x70 ;  /* 0x00000070ff087424 */ /* 0x000fe400078e00ff */
[----:B------:R-:W-:Y:S01]  /*5b30*/  IMAD.MOV.U32 R13, RZ, RZ, RZ ;  /* 0x000000ffff0d7224 */ /* 0x000fe200078e00ff */
[----:B------:R-:W3:Y:S01]  /*5b40*/  LDCU.64 UR6, c[0x4][0x88] ;  /* 0x01001100ff0677ac */ /* 0x000ee20008000a00 */
[----:B------:R-:W4:Y:S01]  /*5b50*/  LDCU.64 UR4, c[0x4][0x8] ;  /* 0x01000100ff0477ac */ /* 0x000f220008000a00 */
[----:B-1----:R-:W-:Y:S02]  /*5b60*/  MOV R4, UR8 ;  /* 0x0000000800047c02 */ /* 0x002fe40008000f00 */
[----:B------:R-:W-:Y:S02]  /*5b70*/  MOV R5, UR9 ;  /* 0x0000000900057c02 */ /* 0x000fe40008000f00 */
[----:B---3--:R-:W-:Y:S01]  /*5b80*/  MOV R7, UR7 ;  /* 0x0000000700077c02 */ /* 0x008fe20008000f00 */
[----:B------:R-:W-:Y:S01]  /*5b90*/  IMAD.U32 R6, RZ, RZ, UR6 ;  /* 0x00000006ff067e24 */ /* 0x000fe2000f8e00ff */
[----:B----4-:R-:W-:Y:S01]  /*5ba0*/  MOV R11, UR5 ;  /* 0x00000005000b7c02 */ /* 0x010fe20008000f00 */
[----:B------:R-:W-:Y:S02]  /*5bb0*/  IMAD.U32 R10, RZ, RZ, UR4 ;  /* 0x00000004ff0a7e24 */ /* 0x000fe4000f8e00ff */
[----:B------:R-:W-:Y:S07]  /*5bc0*/  LEPC R20, `(.L_x_90) ;  /* 0x000000001014794e */ /* 0x000fee0000000000 */
[----:B--2---:R-:W-:Y:S05]  /*5bd0*/  CALL.ABS.NOINC R2 ;  /* 0x0000000002007343 */ /* 0x004fea0003c00000 */
.L_x_90:
[----:B------:R-:W-:Y:S05]  /*5be0*/  BSYNC.RECONVERGENT B6 ;  /* 0x0000000000067941 */ /* 0x000fea0003800200 */
.L_x_89:
[----:B------:R-:W-:Y:S01]  /*5bf0*/  ISETP.NE.U32.AND P4, PT, R54, RZ, PT ;  /* 0x000000ff3600720c */ /* 0x000fe20003f85070 */
[----:B------:R-:W-:Y:S01]  /*5c00*/  UISETP.NE.AND UP2, UPT, UR53, URZ, UPT ;  /* 0x000000ff3500728c */ /* 0x000fe2000bf45270 */
[----:B------:R-:W-:Y:S01]  /*5c10*/  ISETP.NE.U32.AND P2, PT, RZ, UR36, PT ;  /* 0x00000024ff007c0c */ /* 0x000fe2000bf45070 */
[----:B------:R-:W-:Y:S01]  /*5c20*/  UISETP.NE.U32.AND UP1, UPT, UR38, URZ, UPT ;  /* 0x000000ff2600728c */ /* 0x000fe2000bf25070 */
[----:B------:R-:W-:Y:S01]  /*5c30*/  ISETP.NE.AND.EX P4, PT, R55, RZ, PT, P4 ;  /* 0x000000ff3700720c */ /* 0x000fe20003f85340 */
[----:B------:R-:W-:Y:S01]  /*5c40*/  UPLOP3.LUT UP0, UPT, UPT, UPT, UPT, 0x40, 0x4 ;  /* 0x000000000004789c */ /* 0x000fe20003f0e870 */
[----:B------:R-:W-:Y:S01]  /*5c50*/  ISETP.NE.AND.EX P2, PT, RZ, UR37, PT, P2 ;  /* 0x00000025ff007c0c */ /* 0x000fe2000bf45320 */
[----:B------:R-:W-:Y:S01]  /*5c60*/  UISETP.NE.AND.EX UP1, UPT, UR39, URZ, UPT, UP1 ;  /* 0x000000ff2700728c */ /* 0x000fe2000bf25310 */
[----:B------:R-:W-:Y:S04]  /*5c70*/  PLOP3.LUT P1, PT, PT, PT, UP2, 0x80, 0x8 ;  /* 0x000000000008781c */ /* 0x000fe80003f2f028 */
[----:B------:R-:W-:Y:S06]  /*5c80*/  @UP2 UPLOP3.LUT UP0, UPT, UPT, UPT, UP1, 0x80, 0x8 ;  /* 0x000000000008289c */ /* 0x000fec0003f0f010 */
[----:B------:R-:W-:Y:S01]  /*5c90*/  PLOP3.LUT P0, PT, PT, PT, UP0, 0x80, 0x8 ;  /* 0x000000000008781c */ /* 0x000fe20003f0f008 */
[----:B------:R-:W-:Y:S01]  /*5ca0*/  @!UPT UIADD3 URZ, UPT, UPT, URZ, URZ, URZ ;  /* 0x000000fffffff290 */ /* 0x000fe2000fffe0ff */
[----:B------:R-:W-:Y:S11]  /*5cb0*/  BRA.U !UP1, `(.L_x_92) ;  /* 0x0000000109387547 */ /* 0x000ff6000b800000 */
[----:B------:R-:W-:Y:S01]  /*5cc0*/  UISETP.NE.U32.AND UP0, UPT, UR36, URZ, UPT ;  /* 0x000000ff2400728c */ /* 0x000fe2000bf05070 */
[----:B------:R-:W-:Y:S02]  /*5cd0*/  HFMA2 R0, -RZ, RZ, 0, 5.9604644775390625e-08 ;  /* 0x00000001ff007431 */ /* 0x000fe400000001ff */
[----:B------:R-:W-:Y:S01]  /*5ce0*/  IMAD.MOV.U32 R63, RZ, RZ, 0x1 ;  /* 0x00000001ff3f7424 */ /* 0x000fe200078e00ff */
[----:B------:R-:W-:Y:S06]  /*5cf0*/  UISETP.NE.AND.EX UP0, UPT, UR37, URZ, UPT, UP0 ;  /* 0x000000ff2500728c */ /* 0x000fec000bf05300 */
[----:B------:R-:W-:Y:S05]  /*5d00*/  PLOP3.LUT P3, PT, PT, PT, UP0, 0x80, 0x8 ;  /* 0x000000000008781c */ /* 0x000fea0003f6f008 */
[----:B------:R-:W1:Y:S01]  /*5d10*/  @UP0 LDCU.64 UR6, c[0x0][0x888] ;  /* 0x00011100ff0607ac */ /* 0x000e620008000a00 */
[----:B------:R-:W-:Y:S07]  /*5d20*/  @UP0 UIMAD UR4, UR57, UR38, URZ ;  /* 0x00000026390402a4 */ /* 0x000fee000f8e02ff */
[----:B------:R-:W-:Y:S01]  /*5d30*/  @!P3 PRMT R63, R0, 0x7610, R63 ;  /* 0x00007610003fb816 */ /* 0x000fe2000000003f */
[----:B-1----:R-:W-:Y:S03]  /*5d40*/  @UP0 UIMAD.WIDE UR6, UR4, 0x4, UR6 ;  /* 0x00000004040608a5 */ /* 0x002fe6000f8e0206 */
[----:B------:R-:W1:Y:S03]  /*5d50*/  @!UP0 LDCU UR4, c[0x0][0x880] ;  /* 0x00011000ff0487ac */ /* 0x000e660008000800 */
[----:B------:R-:W-:Y:S01]  /*5d60*/  IMAD.U32 R2, RZ, RZ, UR6 ;  /* 0x00000006ff027e24 */ /* 0x000fe2000f8e00ff */
[----:B------:R-:W-:Y:S05]  /*5d70*/  MOV R3, UR7 ;  /* 0x0000000700037c02 */ /* 0x000fea0008000f00 */
[----:B-----5:R2:W5:Y:S02]  /*5d80*/  @P3 LDG.E R35, desc[UR48][R2.64] ;  /* 0x0000003002233981 */ /* 0x020564000c1e1900 */
[----:B-12---:R-:W-:Y:S02]  /*5d90*/  @!P3 IMAD.U32 R35, RZ, RZ, UR4 ;  /* 0x00000004ff23be24 */ /* 0x006fe4000f8e00ff */
.L_x_92:
[----:B------:R-:W-:Y:S05]  /*5da0*/  @!P4 BRA `(.L_x_93) ;  /* 0x000000000020c947 */ /* 0x000fea0003800000 */
[----:B------:R-:W-:Y:S04]  /*5db0*/  ISETP.NE.U32.AND P3, PT, R52, RZ, PT ;  /* 0x000000ff3400720c */ /* 0x000fe80003f65070 */
[----:B------:R-:W-:Y:S11]  /*5dc0*/  ISETP.NE.AND.EX P3, PT, R53, RZ, PT, P3 ;  /* 0x000000ff3500720c */ /* 0x000ff60003f65330 */
[----:B------:R-:W-:Y:S02]  /*5dd0*/  @!UPT UIADD3 URZ, UPT, UPT, URZ, URZ, URZ ;  /* 0x000000fffffff290 */ /* 0x000fe4000fffe0ff */
[----:B------:R-:W1:Y:S01]  /*5de0*/  @P3 LDC.64 R2, c[0x0][0x8a8] ;  /* 0x00022a00ff023b82 */ /* 0x000e620000000a00 */
[----:B------:R-:W-:Y:S04]  /*5df0*/  @P3 IMAD R0, R54, UR57, RZ ;  /* 0x0000003936003c24 */ /* 0x000fe8000f8e02ff */
[----:B-1----:R-:W-:Y:S05]  /*5e00*/  @P3 IMAD.WIDE R2, R0, 0x4, R2 ;  /* 0x0000000400023825 */ /* 0x002fea00078e0202 */
[----:B-----5:R1:W5:Y:S02]  /*5e10*/  @P3 LDG.E R33, desc[UR48][R2.64] ;  /* 0x0000003002213981 */ /* 0x020364000c1e1900 */
[----:B-1----:R-:W2:Y:S02]  /*5e20*/  @!P3 LDC R33, c[0x0][0x8a0] ;  /* 0x00022800ff21bb82 */ /* 0x002ea40000000800 */
.L_x_93:
[----:B-----5:R-:W-:Y:S01]  /*5e30*/  FSETP.NEU.AND P3, PT, R35, RZ, PT ;  /* 0x000000ff2300720b */ /* 0x020fe20003f6d000 */
[----:B------:R-:W-:Y:S01]  /*5e40*/  IMAD.SHL.U32 R79, R19, 0x40, RZ ;  /* 0x00000040134f7824 */ /* 0x000fe200078e00ff */
[----:B------:R-:W-:Y:S01]  /*5e50*/  SEL R3, RZ, 0xffffffff, P2 ;  /* 0xffffffffff037807 */ /* 0x000fe20001000000 */
[----:B------:R-:W-:Y:S01]  /*5e60*/  IMAD.SHL.U32 R86, R71, 0x2, RZ ;  /* 0x0000000247567824 */ /* 0x000fe200078e00ff */
[----:B------:R-:W-:Y:S01]  /*5e70*/  @P1 LOP3.LUT P2, RZ, R63, 0xff, RZ, 0xc0, !PT ;  /* 0x000000ff3fff1812 */ /* 0x000fe2000784c0ff */
[----:B------:R-:W-:Y:S01]  /*5e80*/  IMAD.HI.U32 R5, R79, R61, RZ ;  /* 0x0000003d4f057227 */ /* 0x000fe200078e00ff */
[----:B------:R-:W-:Y:S01]  /*5e90*/  @P1 SEL R2, RZ, 0xffffffff, P3 ;  /* 0xffffffffff021807 */ /* 0x000fe20001800000 */
[----:B------:R-:W-:Y:S01]  /*5ea0*/  BSSY B1, `(.L_x_94) ;  /* 0x0000039000017945 */ /* 0x000fe20003800000 */
[----:B------:R-:W-:Y:S01]  /*5eb0*/  LOP3.LUT R70, R70, 0x1, RZ, 0x3c, !PT ;  /* 0x0000000146467812 */ /* 0x000fe200078e3cff */
[----:B------:R-:W-:Y:S01]  /*5ec0*/  VIADD R84, R86, UR50 ;  /* 0x0000003256547c36 */ /* 0x000fe20008000000 */
[----:B------:R-:W-:Y:S01]  /*5ed0*/  @P0 SEL R2, R3, R2, !P2 ;  /* 0x0000000203020207 */ /* 0x000fe20005000000 */
[----:B------:R-:W-:Y:S01]  /*5ee0*/  IMAD.MOV.U32 R85, RZ, RZ, 0x1 ;  /* 0x00000001ff557424 */ /* 0x000fe200078e00ff */
[----:B------:R-:W-:Y:S01]  /*5ef0*/  LEA R83, R30, UR50, 0x3 ;  /* 0x000000321e537c11 */ /* 0x000fe2000f8e18ff */
[----:B------:R-:W-:Y:S01]  /*5f00*/  IMAD.IADD R34, R32, 0x1, R17 ;  /* 0x0000000120227824 */ /* 0x000fe200078e0211 */
[----:B------:R-:W-:Y:S01]  /*5f10*/  @P1 LOP3.LUT R2, R2, 0x1, RZ, 0xc0, !PT ;  /* 0x0000000102021812 */ /* 0x000fe200078ec0ff */
[----:B------:R-:W-:Y:S01]  /*5f20*/  IMAD.MOV.U32 R39, RZ, RZ, RZ ;  /* 0x000000ffff277224 */ /* 0x000fe200078e00ff */
[----:B------:R-:W-:Y:S02]  /*5f30*/  SHF.L.U32 R0, R69, 0x1f, RZ ;  /* 0x0000001f45007819 */ /* 0x000fe400000006ff */
[----:B------:R-:W-:Y:S02]  /*5f40*/  CS2R R50, SRZ ;  /* 0x0000000000327805 */ /* 0x000fe4000001ff00 */
[----:B------:R-:W-:Y:S02]  /*5f50*/  ISETP.NE.U32.OR P5, PT, R2, 0x1, !P1 ;  /* 0x000000010200780c */ /* 0x000fe40004fa5470 */
[----:B------:R-:W-:Y:S02]  /*5f60*/  CS2R R48, SRZ ;  /* 0x0000000000307805 */ /* 0x000fe4000001ff00 */
[----:B------:R-:W-:Y:S02]  /*5f70*/  ISETP.NE.AND P2, PT, R60, 0x1, PT ;  /* 0x000000013c00780c */ /* 0x000fe40003f45270 */
[----:B------:R-:W-:Y:S02]  /*5f80*/  CS2R R42, SRZ ;  /* 0x00000000002a7805 */ /* 0x000fe4000001ff00 */
[----:B------:R-:W-:Y:S02]  /*5f90*/  SHF.R.U32.HI R2, RZ, R58, R5 ;  /* 0x0000003aff027219 */ /* 0x000fe40000011605 */
[----:B------:R-:W-:Y:S02]  /*5fa0*/  CS2R R40, SRZ ;  /* 0x0000000000287805 */ /* 0x000fe4000001ff00 */
[----:B------:R-:W-:Y:S01]  /*5fb0*/  ISETP.NE.AND P4, PT, R59, 0x1, PT ;  /* 0x000000013b00780c */ /* 0x000fe20003f85270 */
[----:B------:R-:W-:Y:S01]  /*5fc0*/  IMAD.IADD R82, R75, 0x1, R84 ;  /* 0x000000014b527824 */ /* 0x000fe200078e0254 */
[----:B------:R-:W-:Y:S02]  /*5fd0*/  SEL R77, R79, R2, !P2 ;  /* 0x000000024f4d7207 */ /* 0x000fe40005000000 */
[----:B------:R-:W-:Y:S02]  /*5fe0*/  PLOP3.LUT P2, PT, PT, PT, UP1, 0x80, 0x8 ;  /* 0x000000000008781c */ /* 0x000fe40003f4f018 */
[----:B------:R-:W-:Y:S01]  /*5ff0*/  SEL R2, RZ, 0xffffffff, P3 ;  /* 0xffffffffff027807 */ /* 0x000fe20001800000 */
[----:B------:R-:W-:Y:S01]  /*6000*/  IMAD.HI.U32 R78, R77, UR46, RZ ;  /* 0x0000002e4d4e7c27 */ /* 0x000fe2000f8e00ff */
[----:B------:R-:W-:Y:S02]  /*6010*/  @P5 SHF.L.U32 R6, R70, 0x1f, RZ ;  /* 0x0000001f46065819 */ /* 0x000fe400000006ff */
[----:B------:R-:W-:Y:S02]  /*6020*/  LOP3.LUT P3, R80, R63, 0xff, RZ, 0xc0, !PT ;  /* 0x000000ff3f507812 */ /* 0x000fe4000786c0ff */
[----:B------:R-:W1:Y:S01]  /*6030*/  @P5 SYNCS.PHASECHK.TRANS64.TRYWAIT P1, [UR50+0x80], R6 ;  /* 0x00008006ff0055a7 */ /* 0x000e620008021132 */
[----:B------:R-:W-:Y:S02]  /*6040*/  SHF.R.U32.HI R78, RZ, UR47, R78 ;  /* 0x0000002fff4e7c19 */ /* 0x000fe4000801164e */
[----:B------:R-:W-:Y:S02]  /*6050*/  P2R R81, PR, RZ, 0x20 ;  /* 0x00000020ff517803 */ /* 0x000fe40000000000 */
[----:B------:R-:W-:Y:S01]  /*6060*/  @P2 SEL R2, R3, R2, !P3 ;  /* 0x0000000203022207 */ /* 0x000fe20005800000 */
[----:B------:R-:W-:Y:S01]  /*6070*/  IMAD.MOV R3, RZ, RZ, -R77 ;  /* 0x000000ffff037224 */ /* 0x000fe200078e0a4d */
[----:B------:R-:W-:Y:S02]  /*6080*/  SEL R78, R77, R78, !P4 ;  /* 0x0000004e4d4e7207 */ /* 0x000fe40006000000 */
[----:B------:R-:W-:Y:S01]  /*6090*/  LOP3.LUT R2, R2, 0x1, RZ, 0xc0, !PT ;  /* 0x0000000102027812 */ /* 0x000fe200078ec0ff */
[----:B------:R-:W-:Y:S02]  /*60a0*/  IMAD R79, R60, R3, R79 ;  /* 0x000000033c4f7224 */ /* 0x000fe400078e024f */
[----:B------:R-:W-:Y:S01]  /*60b0*/  IMAD.MOV R4, RZ, RZ, -R78 ;  /* 0x000000ffff047224 */ /* 0x000fe200078e0a4e */
[----:B------:R-:W-:Y:S01]  /*60c0*/  ISETP.NE.U32.AND P2, PT, R2, 0x1, PT ;  /* 0x000000010200780c */ /* 0x000fe20003f45070 */
[----:B------:R3:W4:Y:S03]  /*60d0*/  SYNCS.PHASECHK.TRANS64.TRYWAIT P0, [R83+URZ+0xe0], R0 ;  /* 0x0000e000530075a7 */ /* 0x00072600080011ff */
[----:B------:R-:W-:Y:S01]  /*60e0*/  P2R R87, PR, RZ, 0x4 ;  /* 0x00000004ff577803 */ /* 0x000fe20000000000 */
[----:B------:R-:W-:Y:S01]  /*60f0*/  IMAD R77, R59, R4, R77 ;  /* 0x000000043b4d7224 */ /* 0x000fe200078e024d */
[----:B-1----:R-:W-:Y:S01]  /*6100*/  @P5 SEL R85, RZ, 0x1, !P1 ;  /* 0x00000001ff555807 */ /* 0x002fe20004800000 */
[----:B---3--:R-:W-:Y:S06]  /*6110*/  @!P5 BRA `(.L_x_95) ;  /* 0x000000000044d947 */ /* 0x008fec0003800000 */
[----:B------:R-:W-:Y:S01]  /*6120*/  IMAD.MOV.U32 R50, RZ, RZ, RZ ;  /* 0x000000ffff327224 */ /* 0x000fe200078e00ff */
[----:B------:R-:W-:Y:S01]  /*6130*/  ISETP.NE.AND P1, PT, R85, RZ, PT ;  /* 0x000000ff5500720c */ /* 0x000fe20003f25270 */
[----:B------:R-:W-:Y:S01]  /*6140*/  BSSY B0, `(.L_x_96) ;  /* 0x0000008000007945 */ /* 0x000fe20003800000 */
[----:B------:R-:W-:Y:S02]  /*6150*/  CS2R R42, SRZ ;  /* 0x00000000002a7805 */ /* 0x000fe4000001ff00 */
[----:B------:R-:W-:Y:S02]  /*6160*/  CS2R R40, SRZ ;  /* 0x0000000000287805 */ /* 0x000fe4000001ff00 */
[----:B------:R-:W-:Y:S07]  /*6170*/  CS2R R48, SRZ ;  /* 0x0000000000307805 */ /* 0x000fee000001ff00 */
[----:B------:R-:W-:Y:S05]  /*6180*/  @P1 BRA `(.L_x_97) ;  /* 0x00000000000c1947 */ /* 0x000fea0003800000 */
[----:B------:R-:W-:Y:S04]  /*6190*/  SHF.L.U32 R3, R70, 0x1f, RZ ;  /* 0x0000001f46037819 */ /* 0x000fe800000006ff */
[----:B------:R-:W1:Y:S02]  /*61a0*/  SYNCS.PHASECHK.TRANS64.TRYWAIT P1, [UR50+0x80], R3 ;  /* 0x00008003ff0075a7 */ /* 0x000e640008021132 */
[----:B-1----:R-:W-:Y:S05]  /*61b0*/  @!P1 BRA `(.L_x_98) ;  /* 0x0000002c00a09947 */ /* 0x002fea0003800000 */
.L_x_97:
[----:B------:R-:W-:Y:S05]  /*61c0*/  BSYNC B0 ;  /* 0x0000000000007941 */ /* 0x000fea0003800000 */
.L_x_96:
[----:B------:R-:W-:Y:S01]  /*61d0*/  ISETP.NE.AND P1, PT, R87, RZ, PT ;  /* 0x000000ff5700720c */ /* 0x000fe20003f25270 */
[----:B------:R-:W-:Y:S11]  /*61e0*/  HFMA2 R39, -RZ, RZ, 0, 5.9604644775390625e-08 ;  /* 0x00000001ff277431 */ /* 0x000ff600000001ff */
[----:B------:R-:W-:Y:S01]  /*61f0*/  @!UPT UIADD3 URZ, UPT, UPT, URZ, URZ, URZ ;  /* 0x000000fffffff290 */ /* 0x000fe2000fffe0ff */
[----:B------:R-:W-:Y:S05]  /*6200*/  @P1 WARPSYNC.ALL ;  /* 0x0000000000001948 */ /* 0x000fea0003800000 */
[----:B------:R3:W1:Y:S04]  /*6210*/  @P1 LDSM.16.M88.4 R40, [R86+UR50+0x200] ;  /* 0x000200325628183b */ /* 0x0006680008000200 */
[----:B------:R3:W1:Y:S02]  /*6220*/  @P1 LDSM.16.M88.4 R48, [R82+0x200] ;  /* 0x000200005230183b */ /* 0x0006640000000200 */
.L_x_95:
[----:B------:R-:W-:Y:S05]  /*6230*/  BSYNC B1 ;  /* 0x0000000000017941 */ /* 0x000fea0003800000 */
.L_x_94:
[----:B-1----:R-:W-:Y:S04]  /*6240*/  SHF.R.U32.HI R2, RZ, 0x15, R34 ;  /* 0x00000015ff027819 */ /* 0x002fe80000011622 */
[----:B------:R-:W-:Y:S01]  /*6250*/  LOP3.LUT P1, RZ, R2, 0x3, R73, 0x48, !PT ;  /* 0x0000000302ff7812 */ /* 0x000fe20007824849 */
[----:B------:R-:W-:Y:S01]  /*6260*/  @!UPT UIADD3 URZ, UPT, UPT, URZ, URZ, URZ ;  /* 0x000000fffffff290 */ /* 0x000fe2000fffe0ff */
[----:B----4-:R-:W-:Y:S11]  /*6270*/  @P0 BRA `(.L_x_99) ;  /* 0x0000000000080947 */ /* 0x010ff60003800000 */
[----:B------:R-:W1:Y:S02]  /*6280*/  SYNCS.PHASECHK.TRANS64.TRYWAIT P0, [R83+URZ+0xe0], R0 ;  /* 0x0000e000530075a7 */ /* 0x000e6400080011ff */
[----:B-1----:R-:W-:Y:S05]  /*6290*/  @!P0 BRA `(.L_x_100) ;  /* 0x0000002c00808947 */ /* 0x002fea0003800000 */
.L_x_99:
[----:B------:R-:W-:Y:S05]  /*62a0*/  @!P1 BRA `(.L_x_101) ;  /* 0x0000000000409947 */ /* 0x000fea0003800000 */
[----:B------:R-:W4:Y:S01]  /*62b0*/  LDCU.64 UR8, c[0x4][0x70] ;  /* 0x01000e00ff0877ac */ /* 0x000f220008000a00 */
[----:B------:R-:W-:Y:S01]  /*62c0*/  MOV R3, 0x0 ;  /* 0x0000000000037802 */ /* 0x000fe20000000f00 */
[----:B------:R-:W-:Y:S02]  /*62d0*/  HFMA2 R12, -RZ, RZ, 0, 5.9604644775390625e-08 ;  /* 0x00000001ff0c7431 */ /* 0x000fe400000001ff */
[----:B------:R-:W-:Y:S02]  /*62e0*/  IMAD.MOV.U32 R8, RZ, RZ, 0x192 ;  /* 0x00000192ff087424 */ /* 0x000fe400078e00ff */
[----:B------:R-:W-:Y:S01]  /*62f0*/  IMAD.MOV.U32 R13, RZ, RZ, RZ ;  /* 0x000000ffff0d7224 */ /* 0x000fe200078e00ff */
[----:B------:R-:W5:Y:S01]  /*6300*/  LDCU.64 UR6, c[0x4][0x78] ;  /* 0x01000f00ff0677ac */ /* 0x000f620008000a00 */
[----:B------:R-:W1:Y:S01]  /*6310*/  LDC.64 R2, c[0x4][R3] ;  /* 0x0100000003027b82 */ /* 0x000e620000000a00 */
[----:B------:R-:W2:Y:S01]  /*6320*/  LDCU.64 UR4, c[0x4][0x10] ;  /* 0x01000200ff0477ac */ /* 0x000ea20008000a00 */
[----:B----4-:R-:W-:Y:S01]  /*6330*/  MOV R5, UR9 ;  /* 0x0000000900057c02 */ /* 0x010fe20008000f00 */
[----:B------:R-:W-:Y:S01]  /*6340*/  IMAD.U32 R4, RZ, RZ, UR8 ;  /* 0x00000008ff047e24 */ /* 0x000fe2000f8e00ff */
[----:B-----5:R-:W-:Y:S01]  /*6350*/  MOV R7, UR7 ;  /* 0x0000000700077c02 */ /* 0x020fe20008000f00 */
[----:B------:R-:W-:Y:S01]  /*6360*/  IMAD.U32 R6, RZ, RZ, UR6 ;  /* 0x00000006ff067e24 */ /* 0x000fe2000f8e00ff */
[----:B--2---:R-:W-:Y:S01]  /*6370*/  MOV R11, UR5 ;  /* 0x00000005000b7c02 */ /* 0x004fe20008000f00 */
[----:B------:R-:W-:Y:S02]  /*6380*/  IMAD.U32 R10, RZ, RZ, UR4 ;  /* 0x00000004ff0a7e24 */ /* 0x000fe4000f8e00ff */
[----:B------:R-:W-:Y:S07]  /*6390*/  LEPC R20, `(.L_x_101) ;  /* 0x000000001014794e */ /* 0x000fee0000000000 */
[----:B-1-3--:R-:W-:Y:S05]  /*63a0*/  CALL.ABS.NOINC R2 ;  /* 0x0000000002007343 */ /* 0x00afea0003c00000 */
.L_x_101:
[----:B------:R-:W-:Y:S01]  /*63b0*/  SHF.L.U32 R20, R40, 0x10, RZ ;  /* 0x0000001028147819 */ /* 0x000fe200000006ff */
[----:B------:R-:W-:Y:S05]  /*63c0*/  WARPSYNC.ALL ;  /* 0x0000000000007948 */ /* 0x000fea0003800000 */
[----:B------:R-:W-:Y:S01]  /*63d0*/  R2UR UR4, R34 ;  /* 0x00000000220472ca */ /* 0x000fe200000e0000 */
[----:B------:R-:W-:Y:S01]  /*63e0*/  BSSY.RECONVERGENT B0, `(.L_x_102) ;  /* 0x0000050000007945 */ /* 0x000fe20003800200 */
[----:B------:R-:W-:Y:S02]  /*63f0*/  LOP3.LUT R21, R40, 0xffff0000, RZ, 0xc0, !PT ;  /* 0xffff000028157812 */ /* 0x000fe400078ec0ff */
[C---:B------:R-:W-:Y:S02]  /*6400*/  SHF.L.U32 R36, R41.reuse, 0x10, RZ ;  /* 0x0000001029247819 */ /* 0x040fe400000006ff */
[----:B------:R-:W-:Y:S02]  /*6410*/  LOP3.LUT R38, R41, 0xffff0000, RZ, 0xc0, !PT ;  /* 0xffff000029267812 */ /* 0x000fe400078ec0ff */
[----:B------:R-:W-:Y:S02]  /*6420*/  SHF.L.U32 R37, R49, 0x10, RZ ;  /* 0x0000001031257819 */ /* 0x000fe400000006ff */
[----:B------:R-:W-:Y:S03]  /*6430*/  ISETP.NE.AND P0, PT, R72, RZ, PT ;  /* 0x000000ff4800720c */ /* 0x000fe60003f05270 */
[----:B------:R-:W1:Y:S02]  /*6440*/  LDTM.16dp256bit.x4 R4, tmem[UR4] ;  /* 0x00000004000479ee */ /* 0x000e640008120000 */
[C---:B-12---:R-:W-:Y:S01]  /*6450*/  FMUL R0, R33.reuse, R4 ;  /* 0x0000000421007220 */ /* 0x046fe20000400000 */
[C---:B------:R-:W-:Y:S01]  /*6460*/  FMUL R2, R33.reuse, R5 ;  /* 0x0000000521027220 */ /* 0x040fe20000400000 */
[C---:B------:R-:W-:Y:S01]  /*6470*/  FMUL R3, R33.reuse, R6 ;  /* 0x0000000621037220 */ /* 0x040fe20000400000 */
[----:B------:R-:W-:Y:S01]  /*6480*/  FMUL R7, R33, R7 ;  /* 0x0000000721077220 */ /* 0x000fe20000400000 */
[C---:B------:R-:W-:Y:S01]  /*6490*/  FFMA R0, R35.reuse, R20, R0 ;  /* 0x0000001423007223 */ /* 0x040fe20000000000 */
[C---:B------:R-:W-:Y:S01]  /*64a0*/  SHF.L.U32 R20, R42.reuse, 0x10, RZ ;  /* 0x000000102a147819 */ /* 0x040fe200000006ff */
[----:B------:R-:W-:Y:S01]  /*64b0*/  FFMA R2, R35, R21, R2 ;  /* 0x0000001523027223 */ /* 0x000fe20000000002 */
[----:B------:R-:W-:Y:S01]  /*64c0*/  SHF.L.U32 R21, R43, 0x10, RZ ;  /* 0x000000102b157819 */ /* 0x000fe200000006ff */
[----:B------:R-:W-:Y:S01]  /*64d0*/  FFMA R3, R35, R36, R3 ;  /* 0x0000002423037223 */ /* 0x000fe20000000003 */
[----:B------:R-:W-:Y:S01]  /*64e0*/  LOP3.LUT R36, R42, 0xffff0000, RZ, 0xc0, !PT ;  /* 0xffff00002a247812 */ /* 0x000fe200078ec0ff */
[C---:B------:R-:W-:Y:S01]  /*64f0*/  FMUL R4, R33.reuse, R8 ;  /* 0x0000000821047220 */ /* 0x040fe20000400000 */
[----:B------:R-:W-:Y:S01]  /*6500*/  F2FP.BF16.F32.PACK_AB R44, R2, R0 ;  /* 0x00000000022c723e */ /* 0x000fe200000010ff */
[C---:B------:R-:W-:Y:S01]  /*6510*/  FMUL R5, R33.reuse, R9 ;  /* 0x0000000921057220 */ /* 0x040fe20000400000 */
[----:B------:R-:W-:Y:S01]  /*6520*/  FMUL R6, R33, R10 ;  /* 0x0000000a21067220 */ /* 0x000fe20000400000 */
[----:B------:R-:W-:Y:S01]  /*6530*/  FFMA R7, R35, R38, R7 ;  /* 0x0000002623077223 */ /* 0x000fe20000000007 */
[----:B------:R-:W-:Y:S01]  /*6540*/  LOP3.LUT R38, R51, 0xffff0000, RZ, 0xc0, !PT ;  /* 0xffff000033267812 */ /* 0x000fe200078ec0ff */
[----:B------:R-:W-:Y:S01]  /*6550*/  FFMA R4, R35, R20, R4 ;  /* 0x0000001423047223 */ /* 0x000fe20000000004 */
[----:B------:R-:W-:Y:S01]  /*6560*/  LOP3.LUT R20, R43, 0xffff0000, RZ, 0xc0, !PT ;  /* 0xffff00002b147812 */ /* 0x000fe200078ec0ff */
[C---:B------:R-:W-:Y:S01]  /*6570*/  FFMA R5, R35.reuse, R36, R5 ;  /* 0x0000002423057223 */ /* 0x040fe20000000005 */
[C---:B------:R-:W-:Y:S01]  /*6580*/  LOP3.LUT R36, R48.reuse, 0xffff0000, RZ, 0xc0, !PT ;  /* 0xffff000030247812 */ /* 0x040fe200078ec0ff */
[----:B------:R-:W-:Y:S01]  /*6590*/  FFMA R6, R35, R21, R6 ;  /* 0x0000001523067223 */ /* 0x000fe20000000006 */
[----:B------:R-:W-:Y:S01]  /*65a0*/  SHF.L.U32 R21, R48, 0x10, RZ ;  /* 0x0000001030157819 */ /* 0x000fe200000006ff */
[----:B------:R-:W-:Y:S01]  /*65b0*/  FMUL R11, R33, R11 ;  /* 0x0000000b210b7220 */ /* 0x000fe20000400000 */
[----:B------:R-:W-:Y:S01]  /*65c0*/  F2FP.BF16.F32.PACK_AB R45, R7, R3 ;  /* 0x00000003072d723e */ /* 0x000fe200000010ff */
[C---:B------:R-:W-:Y:S01]  /*65d0*/  FMUL R8, R33.reuse, R12 ;  /* 0x0000000c21087220 */ /* 0x040fe20000400000 */
[C---:B------:R-:W-:Y:S01]  /*65e0*/  FMUL R9, R33.reuse, R13 ;  /* 0x0000000d21097220 */ /* 0x040fe20000400000 */
[----:B------:R-:W-:Y:S01]  /*65f0*/  FMUL R10, R33, R14 ;  /* 0x0000000e210a7220 */ /* 0x000fe20000400000 */
[C---:B------:R-:W-:Y:S01]  /*6600*/  FFMA R11, R35.reuse, R20, R11 ;  /* 0x00000014230b7223 */ /* 0x040fe2000000000b */
[----:B------:R-:W-:Y:S01]  /*6610*/  FFMA R8, R35, R21, R8 ;  /* 0x0000001523087223 */ /* 0x000fe20000000008 */
[----:B------:R-:W-:Y:S01]  /*6620*/  LOP3.LUT R20, R49, 0xffff0000, RZ, 0xc0, !PT ;  /* 0xffff000031147812 */ /* 0x000fe200078ec0ff */
[----:B------:R-:W-:Y:S01]  /*6630*/  FFMA R9, R35, R36, R9 ;  /* 0x0000002423097223 */ /* 0x000fe20000000009 */
[----:B------:R-:W-:Y:S01]  /*6640*/  FMUL R15, R33, R15 ;  /* 0x0000000f210f7220 */ /* 0x000fe20000400000 */
[C---:B------:R-:W-:Y:S01]  /*6650*/  SHF.L.U32 R21, R50.reuse, 0x10, RZ ;  /* 0x0000001032157819 */ /* 0x040fe200000006ff */
[----:B------:R-:W-:Y:S01]  /*6660*/  FFMA R10, R35, R37, R10 ;  /* 0x00000025230a7223 */ /* 0x000fe2000000000a */
[C---:B------:R-:W-:Y:S01]  /*6670*/  FMUL R12, R33.reuse, R16 ;  /* 0x00000010210c7220 */ /* 0x040fe20000400000 */
[----:B------:R-:W-:Y:S01]  /*6680*/  LOP3.LUT R36, R50, 0xffff0000, RZ, 0xc0, !PT ;  /* 0xffff000032247812 */ /* 0x000fe200078ec0ff */
[----:B------:R-:W-:Y:S01]  /*6690*/  FMUL R13, R33, R17 ;  /* 0x00000011210d7220 */ /* 0x000fe20000400000 */
[----:B------:R-:W-:Y:S01]  /*66a0*/  SHF.L.U32 R37, R51, 0x10, RZ ;  /* 0x0000001033257819 */ /* 0x000fe200000006ff */
[----:B------:R-:W-:Y:S01]  /*66b0*/  FMUL R14, R33, R18 ;  /* 0x00000012210e7220 */ /* 0x000fe20000400000 */
[----:B------:R-:W-:Y:S01]  /*66c0*/  FFMA R15, R35, R20, R15 ;  /* 0x00000014230f7223 */ /* 0x000fe2000000000f */
[----:B------:R-:W-:Y:S01]  /*66d0*/  FMUL R19, R33, R19 ;  /* 0x0000001321137220 */ /* 0x000fe20000400000 */
[C---:B------:R-:W-:Y:S01]  /*66e0*/  FFMA R12, R35.reuse, R21, R12 ;  /* 0x00000015230c7223 */ /* 0x040fe2000000000c */
[C---:B------:R-:W-:Y:S01]  /*66f0*/  FFMA R13, R35.reuse, R36, R13 ;  /* 0x00000024230d7223 */ /* 0x040fe2000000000d */
[C---:B------:R-:W-:Y:S01]  /*6700*/  FFMA R14, R35.reuse, R37, R14 ;  /* 0x00000025230e7223 */ /* 0x040fe2000000000e */
[----:B------:R-:W-:Y:S01]  /*6710*/  FFMA R19, R35, R38, R19 ;  /* 0x0000002623137223 */ /* 0x000fe20000000013 */
[----:B------:R-:W-:Y:S02]  /*6720*/  F2FP.BF16.F32.PACK_AB R46, R5, R4 ;  /* 0x00000004052e723e */ /* 0x000fe400000010ff */
[----:B------:R-:W-:Y:S02]  /*6730*/  F2FP.BF16.F32.PACK_AB R47, R11, R6 ;  /* 0x000000060b2f723e */ /* 0x000fe400000010ff */
[----:B------:R-:W-:Y:S02]  /*6740*/  F2FP.BF16.F32.PACK_AB R88, R9, R8 ;  /* 0x000000080958723e */ /* 0x000fe400000010ff */
[----:B------:R-:W-:Y:S01]  /*6750*/  F2FP.BF16.F32.PACK_AB R89, R15, R10 ;  /* 0x0000000a0f59723e */ /* 0x000fe200000010ff */
[----:B------:R1:W-:Y:S01]  /*6760*/  STSM.16.M88.4 [R84+0x200], R44 ;  /* 0x0002002c54007844 */ /* 0x0003e20000000200 */
[----:B------:R-:W-:Y:S02]  /*6770*/  F2FP.BF16.F32.PACK_AB R90, R13, R12 ;  /* 0x0000000c0d5a723e */ /* 0x000fe400000010ff */
[----:B------:R-:W-:Y:S05]  /*6780*/  F2FP.BF16.F32.PACK_AB R91, R19, R14 ;  /* 0x0000000e135b723e */ /* 0x000fea00000010ff */
[----:B------:R1:W-:Y:S01]  /*6790*/  STSM.16.M88.4 [R82+0x200], R88 ;  /* 0x0002005852007844 */ /* 0x0003e20000000200 */
[----:B------:R-:W-:Y:S01]  /*67a0*/  @!PT LDS RZ, [RZ] ;  /* 0x00000000fffff984 */ /* 0x000fe20000000800 */
[----:B------:R-:W-:Y:S01]  /*67b0*/  @!PT LDS RZ, [RZ] ;  /* 0x00000000fffff984 */ /* 0x000fe20000000800 */
[----:B------:R-:W-:Y:S01]  /*67c0*/  @!PT LDS RZ, [RZ] ;  /* 0x00000000fffff984 */ /* 0x000fe20000000800 */
[----:B------:R-:W-:Y:S01]  /*67d0*/  @!PT LDS RZ, [RZ] ;  /* 0x00000000fffff984 */ /* 0x000fe20000000800 */
[----:B------:R2:W-:Y:S07]  /*67e0*/  MEMBAR.ALL.CTA ;  /* 0x0000000000007992 */ /* 0x0005ee0000008000 */
[----:B--2---:R-:W2:Y:S02]  /*67f0*/  FENCE.VIEW.ASYNC.S ;  /* 0x00000000000073c6 */ /* 0x004ea40000000000 */
[----:B--2---:R-:W-:Y:S06]  /*6800*/  BAR.SYNC.DEFER_BLOCKING 0x1, 0x80 ;  /* 0x0042000000007b1d */ /* 0x004fec0000010000 */
[----:B------:R-:W-:Y:S05]  /*6810*/  @P0 BRA `(.L_x_103) ;  /* 0x0000000000300947 */ /* 0x000fea0003800000 */
[----:B------:R-:W-:Y:S01]  /*6820*/  UIADD3 UR6, UPT, UPT, UR50, 0x200, URZ ;  /* 0x0000020032067890 */ /* 0x000fe2000fffe0ff */
[----:B------:R-:W-:Y:S01]  /*6830*/  R2UR UR42, R79 ;  /* 0x000000004f2a72ca */ /* 0x000fe200000e0000 */
[----:B------:R-:W-:Y:S01]  /*6840*/  UIADD3 UR4, UP0, UPT, UR54, 0x680, URZ ;  /* 0x0000068036047890 */ /* 0x000fe2000ff1e0ff */
[----:B------:R-:W-:Y:S02]  /*6850*/  R2UR UR43, R77 ;  /* 0x000000004d2b72ca */ /* 0x000fe400000e0000 */
[----:B------:R-:W-:Y:S01]  /*6860*/  R2UR UR44, R78 ;  /* 0x000000004e2c72ca */ /* 0x000fe200000e0000 */
[----:B------:R-:W-:Y:S01]  /*6870*/  IMAD.U32 R74, RZ, RZ, UR6 ;  /* 0x00000006ff4a7e24 */ /* 0x000fe2000f8e00ff */
[----:B------:R-:W-:Y:S04]  /*6880*/  UIADD3.X UR5, UPT, UPT, URZ, UR55, URZ, UP0, !UPT ;  /* 0x00000037ff057290 */ /* 0x000fe800087fe4ff */
[----:B------:R-:W-:Y:S11]  /*6890*/  R2UR UR40, R74 ;  /* 0x000000004a2872ca */ /* 0x000ff600000e0000 */
[----:B------:R-:W-:Y:S02]  /*68a0*/  @!UPT UIADD3 URZ, UPT, UPT, URZ, URZ, URZ ;  /* 0x000000fffffff290 */ /* 0x000fe4000fffe0ff */
[----:B------:R2:W-:Y:S01]  /*68b0*/  UTMASTG.4D.IM2COL [UR40], [UR4] ;  /* 0x00000028040073b5 */ /* 0x0005e20008058000 */
[----:B------:R0:W-:Y:S01]  /*68c0*/  UTMACMDFLUSH ;  /* 0x00000000000079b7 */ /* 0x0001e20000000000 */
[----:B--2---:R-:W-:Y:S04]  /*68d0*/  DEPBAR.LE SB0, 0x1 ;  /* 0x000080400000791a */ /* 0x004fe80000000000 */
.L_x_103:
[----:B------:R-:W-:Y:S05]  /*68e0*/  BSYNC.RECONVERGENT B0 ;  /* 0x0000000000007941 */ /* 0x000fea0003800200 */
.L_x_102:
[----:B------:R-:W-:Y:S01]  /*68f0*/  BAR.SYNC.DEFER_BLOCKING 0x1, 0x80 ;  /* 0x0042000000007b1d */ /* 0x000fe20000010000 */
[----:B------:R-:W-:Y:S01]  /*6900*/  ISETP.NE.AND P1, PT, R81, RZ, PT ;  /* 0x000000ff5100720c */ /* 0x000fe20003f25270 */
[----:B------:R-:W-:Y:S01]  /*6910*/  UISETP.NE.AND UP0, UPT, UR52, URZ, UPT ;  /* 0x000000ff3400728c */ /* 0x000fe2000bf05270 */
[----:B------:R-:W-:Y:S11]  /*6920*/  LEA R4, R39, UR50, 0x3 ;  /* 0x0000003227047c11 */ /* 0x000ff6000f8e18ff */
[----:B------:R-:W-:Y:S01]  /*6930*/  @P1 SHF.L.U32 R3, R70, 0x1f, RZ ;  /* 0x0000001f46031819 */ /* 0x000fe200000006ff */
[----:B------:R-:W-:Y:S06]  /*6940*/  BRA.U !UP0, `(.L_x_104) ;  /* 0x0000000108247547 */ /* 0x000fec000b800000 */
[----:B------:R-:W2:Y:S01]  /*6950*/  S2R R0, SR_CgaCtaId ;  /* 0x0000000000007919 */ /* 0x000ea20000008800 */
[----:B------:R-:W-:Y:S01]  /*6960*/  IMAD.U32 R2, RZ, RZ, UR56 ;  /* 0x00000038ff027e24 */ /* 0x000fe2000f8e00ff */
[----:B------:R-:W-:Y:S04]  /*6970*/  UIADD3 UR56, UPT, UPT, UR56, 0x1, URZ ;  /* 0x0000000138387890 */ /* 0x000fe8000fffe0ff */
[----:B------:R-:W-:Y:S01]  /*6980*/  @P1 LEA R2, R2, UR50, 0x3 ;  /* 0x0000003202021c11 */ /* 0x000fe2000f8e18ff */
[----:B------:R-:W-:Y:S04]  /*6990*/  UISETP.NE.AND UP0, UPT, UR56, 0x4, UPT ;  /* 0x000000043800788c */ /* 0x000fe8000bf05270 */
[----:B------:R-:W-:Y:S01]  /*69a0*/  @P1 VIADD R5, R2, 0xa0 ;  /* 0x000000a002051836 */ /* 0x000fe20000000000 */
[----:B------:R-:W-:Y:S04]  /*69b0*/  USEL UR56, UR56, URZ, UP0 ;  /* 0x000000ff38387287 */ /* 0x000fe80008000000 */
[----:B--2---:R-:W-:Y:S04]  /*69c0*/  @P1 PRMT R0, R0, 0x654, R5 ;  /* 0x0000065400001816 */ /* 0x004fe80000000005 */
[----:B------:R2:W-:Y:S04]  /*69d0*/  @P1 SYNCS.ARRIVE.TRANS64.RED.A1T0 RZ, [R0+URZ], RZ ;  /* 0x000000ff00ff19a7 */ /* 0x0005e800081004ff */
.L_x_104:
[----:B------:R-:W4:Y:S01]  /*69e0*/  @P1 SYNCS.PHASECHK.TRANS64.TRYWAIT P0, [R4+URZ+0x80], R3 ;  /* 0x00008003040015a7 */ /* 0x000f2200080011ff */
[----:B------:R-:W-:Y:S01]  /*69f0*/  BSSY B1, `(.L_x_105) ;  /* 0x0000013000017945 */ /* 0x000fe20003800000 */
[----:B----4-:R-:W-:Y:S03]  /*6a00*/  @P1 SEL R85, RZ, 0x1, !P0 ;  /* 0x00000001ff551807 */ /* 0x010fe60004000000 */
[----:B------:R-:W-:Y:S05]  /*6a10*/  @!P1 BRA `(.L_x_106) ;  /* 0x0000000000409947 */ /* 0x000fea0003800000 */
[----:B------:R-:W-:Y:S01]  /*6a20*/  ISETP.NE.AND P1, PT, R87, RZ, PT ;  /* 0x000000ff5700720c */ /* 0x000fe20003f25270 */
[----:B------:R-:W-:Y:S01]  /*6a30*/  BSSY B0, `(.L_x_107) ;  /* 0x0000009000007945 */ /* 0x000fe20003800000 */
[----:B------:R-:W-:Y:S11]  /*6a40*/  ISETP.NE.AND P0, PT, R85, RZ, PT ;  /* 0x000000ff5500720c */ /* 0x000ff60003f05270 */
[----:B------:R-:W-:Y:S05]  /*6a50*/  @P1 IMAD R2, R39, 0x1000, R86 ;  /* 0x0000100027021824 */ /* 0x000fea00078e0256 */
[----:B--2---:R-:W-:Y:S05]  /*6a60*/  @P1 IADD3 R0, PT, PT, R2, UR50, RZ ;  /* 0x0000003202001c10 */ /* 0x004fea000fffe0ff */
[----:B------:R-:W-:Y:S01]  /*6a70*/  @P1 IMAD.IADD R0, R75, 0x1, R0 ;  /* 0x000000014b001824 */ /* 0x000fe200078e0200 */
[----:B------:R-:W-:Y:S06]  /*6a80*/  @P0 BRA `(.L_x_108) ;  /* 0x00000000000c0947 */ /* 0x000fec0003800000 */
[----:B------:R-:W-:Y:S04]  /*6a90*/  SHF.L.U32 R3, R70, 0x1f, RZ ;  /* 0x0000001f46037819 */ /* 0x000fe800000006ff */
[----:B------:R-:W2:Y:S02]  /*6aa0*/  SYNCS.PHASECHK.TRANS64.TRYWAIT P0, [R4+URZ+0x80], R3 ;  /* 0x00008003040075a7 */ /* 0x000ea400080011ff */
[----:B--2---:R-:W-:Y:S05]  /*6ab0*/  @!P0 BRA `(.L_x_109) ;  /* 0x00000024008c8947 */ /* 0x004fea0003800000 */
.L_x_108:
[----:B------:R-:W-:Y:S05]  /*6ac0*/  BSYNC B0 ;  /* 0x0000000000007941 */ /* 0x000fea0003800000 */
.L_x_107:
[----:B------:R-:W-:Y:S02]  /*6ad0*/  ISETP.NE.AND P0, PT, R87, RZ, PT ;  /* 0x000000ff5700720c */ /* 0x000fe40003f05270 */
[----:B------:R-:W-:Y:S11]  /*6ae0*/  IADD3 R39, PT, PT, R39, 0x1, RZ ;  /* 0x0000000127277810 */ /* 0x000ff60007ffe0ff */
[----:B------:R-:W-:Y:S05]  /*6af0*/  @P0 WARPSYNC.ALL ;  /* 0x0000000000000948 */ /* 0x000fea0003800000 */
[----:B------:R4:W1:Y:S04]  /*6b00*/  @P0 LDSM.16.M88.4 R40, [R2+UR50+0x200] ;  /* 0x000200320228083b */ /* 0x0008680008000200 */
[----:B------:R4:W1:Y:S02]  /*6b10*/  @P0 LDSM.16.M88.4 R48, [R0+0x200] ;  /* 0x000200000030083b */ /* 0x0008640000000200 */
.L_x_106:
[----:B------:R-:W-:Y:S05]  /*6b20*/  BSYNC B1 ;  /* 0x0000000000017941 */ /* 0x000fea0003800000 */
.L_x_105:
[----:B--2-4-:R-:W-:Y:S05]  /*6b30*/  VIADD R0, R34, 0x20 ;  /* 0x0000002022007836 */ /* 0x014fea0000000000 */
[----:B------:R-:W-:Y:S04]  /*6b40*/  SHF.R.U32.HI R0, RZ, 0x15, R0 ;  /* 0x00000015ff007819 */ /* 0x000fe80000011600 */
[----:B------:R-:W-:Y:S11]  /*6b50*/  LOP3.LUT P0, RZ, R0, 0x3, R73, 0x48, !PT ;  /* 0x0000000300ff7812 */ /* 0x000ff60007804849 */
[----:B------:R-:W-:Y:S02]  /*6b60*/  @!UPT UIADD3 URZ, UPT, UPT, URZ, URZ, URZ ;  /* 0x000000fffffff290 */ /* 0x000fe4000fffe0ff */
[----:B------:R-:W-:Y:S05]  /*6b70*/  @!P0 BRA `(.L_x_110) ;  /* 0x0000000000408947 */ /* 0x000fea0003800000 */
[----:B------:R-:W2:Y:S01]  /*6b80*/  LDCU.64 UR8, c[0x4][0x70] ;  /* 0x01000e00ff0877ac */ /* 0x000ea20008000a00 */
[----:B------:R-:W-:Y:S01]  /*6b90*/  MOV R3, 0x0 ;  /* 0x0000000000037802 */ /* 0x000fe20000000f00 */
[----:B------:R-:W-:Y:S02]  /*6ba0*/  HFMA2 R12, -RZ, RZ, 0, 5.9604644775390625e-08 ;  /* 0x00000001ff0c7431 */ /* 0x000fe400000001ff */
[----:B------:R-:W-:Y:S02]  /*6bb0*/  IMAD.MOV.U32 R8, RZ, RZ, 0x192 ;  /* 0x00000192ff087424 */ /* 0x000fe400078e00ff */
[----:B------:R-:W-:Y:S01]  /*6bc0*/  IMAD.MOV.U32 R13, RZ, RZ, RZ ;  /* 0x000000ffff0d7224 */ /* 0x000fe200078e00ff */
[----:B------:R-:W4:Y:S01]  /*6bd0*/  LDCU.64 UR6, c[0x4][0x78] ;  /* 0x01000f00ff0677ac */ /* 0x000f220008000a00 */
[----:B------:R-:W1:Y:S01]  /*6be0*/  LDC.64 R2, c[0x4][R3] ;  /* 0x0100000003027b82 */ /* 0x000e620000000a00 */
[----:B------:R-:W5:Y:S01]  /*6bf0*/  LDCU.64 UR4, c[0x4][0x10] ;  /* 0x01000200ff0477ac */ /* 0x000f620008000a00 */
[----:B--2---:R-:W-:Y:S01]  /*6c00*/  MOV R5, UR9 ;  /* 0x0000000900057c02 */ /* 0x004fe20008000f00 */
[----:B------:R-:W-:Y:S01]  /*6c10*/  IMAD.U32 R4, RZ, RZ, UR8 ;  /* 0x00000008ff047e24 */ /* 0x000fe2000f8e00ff */
[----:B----4-:R-:W-:Y:S01]  /*6c20*/  MOV R7, UR7 ;  /* 0x0000000700077c02 */ /* 0x010fe20008000f00 */
[----:B------:R-:W-:Y:S01]  /*6c30*/  IMAD.U32 R6, RZ, RZ, UR6 ;  /* 0x00000006ff067e24 */ /* 0x000fe2000f8e00ff */
[----:B-----5:R-:W-:Y:S01]  /*6c40*/  MOV R11, UR5 ;  /* 0x00000005000b7c02 */ /* 0x020fe20008000f00 */
[----:B------:R-:W-:Y:S02]  /*6c50*/  IMAD.U32 R10, RZ, RZ, UR4 ;  /* 0x00000004ff0a7e24 */ /* 0x000fe4000f8e00ff */
[----:B------:R-:W-:Y:S07]  /*6c60*/  LEPC R20, `(.L_x_110) ;  /* 0x000000001014794e */ /* 0x000fee0000000000 */
[----:B-1-3--:R-:W-:Y:S05]  /*6c70*/  CALL.ABS.NOINC R2 ;  /* 0x0000000002007343 */ /* 0x00afea0003c00000 */
.L_x_110:
[----:B-1----:R-:W-:Y:S01]  /*6c80*/  SHF.L.U32 R20, R40, 0x10, RZ ;  /* 0x0000001028147819 */ /* 0x002fe200000006ff */
[----:B------:R-:W-:Y:S05]  /*6c90*/  WARPSYNC.ALL ;  /* 0x0000000000007948 */ /* 0x000fea0003800000 */
[----:B------:R-:W-:Y:S01]  /*6ca0*/  R2UR UR4, R34 ;  /* 0x00000000220472ca */ /* 0x000fe200000e0000 */
[----:B------:R-:W1:Y:S01]  /*6cb0*/  S2R R92, SR_CgaCtaId ;  /* 0x00000000005c7919 */ /* 0x000e620000008800 */
[----:B------:R-:W-:Y:S01]  /*6cc0*/  LOP3.LUT R21, R40, 0xffff0000, RZ, 0xc0, !PT ;  /* 0xffff000028157812 */ /* 0x000fe200078ec0ff */
[----:B------:R-:W-:Y:S01]  /*6cd0*/  BSSY.RECONVERGENT B0, `(.L_x_111) ;  /* 0x0000054000007945 */ /* 0x000fe20003800200 */
[----:B------:R-:W-:Y:S02]  /*6ce0*/  LOP3.LUT R36, R41, 0xffff0000, RZ, 0xc0, !PT ;  /* 0xffff000029247812 */ /* 0x000fe400078ec0ff */
[----:B------:R-:W-:Y:S02]  /*6cf0*/  SHF.L.U32 R37, R49, 0x10, RZ ;  /* 0x0000001031257819 */ /* 0x000fe400000006ff */
[----:B------:R-:W-:Y:S02]  /*6d00*/  LOP3.LUT R38, R51, 0xffff0000, RZ, 0xc0, !PT ;  /* 0xffff000033267812 */ /* 0x000fe400078ec0ff */
[----:B------:R-:W-:Y:S02]  /*6d10*/  ISETP.NE.AND P6, PT, R81, RZ, PT ;  /* 0x000000ff5100720c */ /* 0x000fe40003fc5270 */
[----:B------:R-:W-:Y:S01]  /*6d20*/  ISETP.NE.AND P0, PT, R72, RZ, PT ;  /* 0x000000ff4800720c */ /* 0x000fe20003f05270 */
[----:B------:R-:W2:Y:S01]  /*6d30*/  LDTM.16dp256bit.x4 R4, tmem[UR4+0x20] ;  /* 0x00002004000479ee */ /* 0x000ea20008120000 */
[----:B------:R-:W-:Y:S09]  /*6d40*/  MOV R93, UR56 ;  /* 0x00000038005d7c02 */ /* 0x000ff20008000f00 */
[----:B------:R-:W-:Y:S04]  /*6d50*/  @P6 LEA R93, R93, UR50, 0x3 ;  /* 0x000000325d5d6c11 */ /* 0x000fe8000f8e18ff */
[----:B------:R-:W-:Y:S04]  /*6d60*/  @P6 IADD3 R93, PT, PT, R93, 0xa0, RZ ;  /* 0x000000a05d5d6810 */ /* 0x000fe80007ffe0ff */
[----:B-1----:R-:W-:Y:S01]  /*6d70*/  @P6 PRMT R93, R92, 0x654, R93 ;  /* 0x000006545c5d6816 */ /* 0x002fe2000000005d */
[C---:B--2---:R-:W-:Y:S01]  /*6d80*/  FMUL R0, R33.reuse, R4 ;  /* 0x0000000421007220 */ /* 0x044fe20000400000 */
[C---:B------:R-:W-:Y:S01]  /*6d90*/  FMUL R2, R33.reuse, R5 ;  /* 0x0000000521027220 */ /* 0x040fe20000400000 */
[C---:B------:R-:W-:Y:S01]  /*6da0*/  FMUL R3, R33.reuse, R6 ;  /* 0x0000000621037220 */ /* 0x040fe20000400000 */
[----:B------:R-:W-:Y:S01]  /*6db0*/  FMUL R7, R33, R7 ;  /* 0x0000000721077220 */ /* 0x000fe20000400000 */
[----:B------:R-:W-:Y:S01]  /*6dc0*/  FFMA R0, R35, R20, R0 ;  /* 0x0000001423007223 */ /* 0x000fe20000000000 */
[----:B------:R-:W-:Y:S01]  /*6dd0*/  SHF.L.U32 R20, R41, 0x10, RZ ;  /* 0x0000001029147819 */ /* 0x000fe200000006ff */
[----:B------:R-:W-:Y:S01]  /*6de0*/  FFMA R2, R35, R21, R2 ;  /* 0x0000001523027223 */ /* 0x000fe20000000002 */
[----:B------:R-:W-:Y:S01]  /*6df0*/  SHF.L.U32 R21, R43, 0x10, RZ ;  /* 0x000000102b157819 */ /* 0x000fe200000006ff */
[C---:B------:R-:W-:Y:S01]  /*6e00*/  FMUL R4, R33.reuse, R8 ;  /* 0x0000000821047220 */ /* 0x040fe20000400000 */
[----:B------:R-:W-:Y:S01]  /*6e10*/  FMUL R5, R33, R9 ;  /* 0x0000000921057220 */ /* 0x000fe20000400000 */
[C---:B------:R-:W-:Y:S01]  /*6e20*/  FFMA R3, R35.reuse, R20, R3 ;  /* 0x0000001423037223 */ /* 0x040fe20000000003 */
[C---:B------:R-:W-:Y:S01]  /*6e30*/  SHF.L.U32 R20, R42.reuse, 0x10, RZ ;  /* 0x000000102a147819 */ /* 0x040fe200000006ff */
[----:B------:R-:W-:Y:S01]  /*6e40*/  FFMA R7, R35, R36, R7 ;  /* 0x0000002423077223 */ /* 0x000fe20000000007 */
[----:B------:R-:W-:Y:S01]  /*6e50*/  LOP3.LUT R36, R42, 0xffff0000, RZ, 0xc0, !PT ;  /* 0xffff00002a247812 */ /* 0x000fe200078ec0ff */
[----:B------:R-:W-:Y:S01]  /*6e60*/  FMUL R6, R33, R10 ;  /* 0x0000000a21067220 */ /* 0x000fe20000400000 */
[----:B------:R-:W-:Y:S01]  /*6e70*/  F2FP.BF16.F32.PACK_AB R44, R2, R0 ;  /* 0x00000000022c723e */ /* 0x000fe200000010ff */
[----:B------:R-:W-:Y:S01]  /*6e80*/  FFMA R4, R35, R20, R4 ;  /* 0x0000001423047223 */ /* 0x000fe20000000004 */
[----:B------:R-:W-:Y:S01]  /*6e90*/  LOP3.LUT R20, R43, 0xffff0000, RZ, 0xc0, !PT ;  /* 0xffff00002b147812 */ /* 0x000fe200078ec0ff */
[----:B------:R-:W-:Y:S01]  /*6ea0*/  FMUL R11, R33, R11 ;  /* 0x0000000b210b7220 */ /* 0x000fe20000400000 */
[----:B------:R-:W-:Y:S01]  /*6eb0*/  F2FP.BF16.F32.PACK_AB R45, R7, R3 ;  /* 0x00000003072d723e */ /* 0x000fe200000010ff */
[C---:B------:R-:W-:Y:S01]  /*6ec0*/  FFMA R5, R35.reuse, R36, R5 ;  /* 0x0000002423057223 */ /* 0x040fe20000000005 */
[----:B------:R-:W-:Y:S01]  /*6ed0*/  LOP3.LUT R36, R50, 0xffff0000, RZ, 0xc0, !PT ;  /* 0xffff000032247812 */ /* 0x000fe200078ec0ff */
[C---:B------:R-:W-:Y:S01]  /*6ee0*/  FFMA R6, R35.reuse, R21, R6 ;  /* 0x0000001523067223 */ /* 0x040fe20000000006 */
[C---:B------:R-:W-:Y:S01]  /*6ef0*/  SHF.L.U32 R21, R48.reuse, 0x10, RZ ;  /* 0x0000001030157819 */ /* 0x040fe200000006ff */
[----:B------:R-:W-:Y:S01]  /*6f00*/  FFMA R11, R35, R20, R11 ;  /* 0x00000014230b7223 */ /* 0x000fe2000000000b */
[----:B------:R-:W-:Y:S01]  /*6f10*/  LOP3.LUT R20, R48, 0xffff0000, RZ, 0xc0, !PT ;  /* 0xffff000030147812 */ /* 0x000fe200078ec0ff */
[----:B------:R-:W-:Y:S01]  /*6f20*/  FMUL R8, R33, R12 ;  /* 0x0000000c21087220 */ /* 0x000fe20000400000 */
[----:B------:R-:W-:Y:S01]  /*6f30*/  F2FP.BF16.F32.PACK_AB R46, R5, R4 ;  /* 0x00000004052e723e */ /* 0x000fe200000010ff */
[C---:B------:R-:W-:Y:S01]  /*6f40*/  FMUL R9, R33.reuse, R13 ;  /* 0x0000000d21097220 */ /* 0x040fe20000400000 */
[----:B------:R-:W-:Y:S01]  /*6f50*/  FMUL R10, R33, R14 ;  /* 0x0000000e210a7220 */ /* 0x000fe20000400000 */
[----:B------:R-:W-:Y:S01]  /*6f60*/  FFMA R8, R35, R21, R8 ;  /* 0x0000001523087223 */ /* 0x000fe20000000008 */
[----:B------:R-:W-:Y:S01]  /*6f70*/  FMUL R15, R33, R15 ;  /* 0x0000000f210f7220 */ /* 0x000fe20000400000 */
[----:B------:R-:W-:Y:S01]  /*6f80*/  FFMA R9, R35, R20, R9 ;  /* 0x0000001423097223 */ /* 0x000fe20000000009 */
[----:B------:R-:W-:Y:S01]  /*6f90*/  LOP3.LUT R20, R49, 0xffff0000, RZ, 0xc0, !PT ;  /* 0xffff000031147812 */ /* 0x000fe200078ec0ff */
[----:B------:R-:W-:Y:S01]  /*6fa0*/  FFMA R10, R35, R37, R10 ;  /* 0x00000025230a7223 */ /* 0x000fe2000000000a */
[----:B------:R-:W-:Y:S01]  /*6fb0*/  SHF.L.U32 R21, R50, 0x10, RZ ;  /* 0x0000001032157819 */ /* 0x000fe200000006ff */
[C---:B------:R-:W-:Y:S01]  /*6fc0*/  FMUL R12, R33.reuse, R16 ;  /* 0x00000010210c7220 */ /* 0x040fe20000400000 */
        /* <DEDUP_REMOVED lines=11> */
[----:B------:R-:W-:Y:S01]  /*7080*/  F2FP.BF16.F32.PACK_AB R89, R15, R10 ;  /* 0x0000000a0f59723e */ /* 0x000fe200000010ff */
[----:B------:R1:W-:Y:S01]  /*7090*/  STSM.16.M88.4 [R84+0x1200], R44 ;  /* 0x0012002c54007844 */ /* 0x0003e20000000200 */
[----:B------:R-:W-:Y:S02]  /*70a0*/  F2FP.BF16.F32.PACK_AB R90, R13, R12 ;  /* 0x0000000c0d5a723e */ /* 0x000fe400000010ff */
[----:B------:R-:W-:Y:S02]  /*70b0*/  F2FP.BF16.F32.PACK_AB R91, R19, R14 ;  /* 0x0000000e135b723e */ /* 0x000fe400000010ff */
[----:B------:R-:W-:Y:S02]  /*70c0*/  LEA R16, R39, UR50, 0x3 ;  /* 0x0000003227107c11 */ /* 0x000fe4000f8e18ff */
[----:B------:R-:W-:Y:S01]  /*70d0*/  @P6 SHF.L.U32 R17, R70, 0x1f, RZ ;  /* 0x0000001f46116819 */ /* 0x000fe200000006ff */
        /* <DEDUP_REMOVED lines=9> */
[----:B------:R-:W-:Y:S01]  /*7170*/  R2UR UR10, R79 ;  /* 0x000000004f0a72ca */ /* 0x000fe200000e0000 */
[----:B------:R-:W-:Y:S01]  /*7180*/  UIADD3 UR4, UP0, UPT, UR54, 0x680, URZ ;  /* 0x0000068036047890 */ /* 0x000fe2000ff1e0ff */
[----:B------:R-:W-:Y:S01]  /*7190*/  R2UR UR11, R77 ;  /* 0x000000004d0b72ca */ /* 0x000fe200000e0000 */
[----:B------:R-:W-:Y:S01]  /*71a0*/  UIADD3 UR9, UPT, UPT, UR41, 0x20, URZ ;  /* 0x0000002029097890 */ /* 0x000fe2000fffe0ff */
[----:B------:R-:W-:Y:S01]  /*71b0*/  R2UR UR12, R78 ;  /* 0x000000004e0c72ca */ /* 0x000fe200000e0000 */
[----:B------:R-:W-:Y:S02]  /*71c0*/  UIADD3 UR8, UPT, UPT, UR50, 0x1200, URZ ;  /* 0x0000120032087890 */ /* 0x000fe4000fffe0ff */
[----:B------:R-:W-:Y:S10]  /*71d0*/  UIADD3.X UR5, UPT, UPT, URZ, UR55, URZ, UP0, !UPT ;  /* 0x00000037ff057290 */ /* 0x000ff400087fe4ff */
[----:B------:R2:W-:Y:S01]  /*71e0*/  UTMASTG.4D.IM2COL [UR8], [UR4] ;  /* 0x00000008040073b5 */ /* 0x0005e20008058000 */
[----:B------:R0:W-:Y:S01]  /*71f0*/  UTMACMDFLUSH ;  /* 0x00000000000079b7 */ /* 0x0001e20000000000 */
[----:B--2---:R-:W-:Y:S04]  /*7200*/  DEPBAR.LE SB0, 0x1 ;  /* 0x000080400000791a */ /* 0x004fe80000000000 */
.L_x_112:
[----:B------:R-:W-:Y:S05]  /*7210*/  BSYNC.RECONVERGENT B0 ;  /* 0x0000000000007941 */ /* 0x000fea0003800200 */
.L_x_111:
[----:B------:R-:W-:Y:S01]  /*7220*/  BAR.SYNC.DEFER_BLOCKING 0x1, 0x80 ;  /* 0x0042000000007b1d */ /* 0x000fe20000010000 */
[----:B------:R-:W-:Y:S04]  /*7230*/  UIADD3 UR40, UPT, UPT, UR56, 0x1, URZ ;  /* 0x0000000138287890 */ /* 0x000fe8000fffe0ff */
[----:B------:R-:W-:Y:S04]  /*7240*/  UISETP.NE.AND UP0, UPT, UR40, 0x4, UPT ;  /* 0x000000042800788c */ /* 0x000fe8000bf05270 */
[----:B------:R-:W-:Y:S01]  /*7250*/  USEL UR40, UR40, URZ, UP0 ;  /* 0x000000ff28287287 */ /* 0x000fe20008000000 */
[----:B------:R2:W-:Y:S01]  /*7260*/  @P6 SYNCS.ARRIVE.TRANS64.RED.A1T0 RZ, [R93+URZ], RZ ;  /* 0x000000ff5dff69a7 */ /* 0x0005e200081004ff */
[----:B------:R-:W-:Y:S01]  /*7270*/  BSSY B1, `(.L_x_113) ;  /* 0x0000014000017945 */ /* 0x000fe20003800000 */
[----:B------:R-:W4:Y:S02]  /*7280*/  @P6 SYNCS.PHASECHK.TRANS64.TRYWAIT P0, [R16+URZ+0x80], R17 ;  /* 0x00008011100065a7 */ /* 0x000f2400080011ff */
[----:B----4-:R-:W-:Y:S01]  /*7290*/  @P6 SEL R85, RZ, 0x1, !P0 ;  /* 0x00000001ff556807 */ /* 0x010fe20004000000 */
[----:B--2---:R-:W-:Y:S06]  /*72a0*/  @!P6 BRA `(.L_x_114) ;  /* 0x000000000040e947 */ /* 0x004fec0003800000 */
[----:B------:R-:W-:Y:S01]  /*72b0*/  ISETP.NE.AND P1, PT, R87, RZ, PT ;  /* 0x000000ff5700720c */ /* 0x000fe20003f25270 */
[----:B------:R-:W-:Y:S01]  /*72c0*/  BSSY B0, `(.L_x_115) ;  /* 0x0000009000007945 */ /* 0x000fe20003800000 */
[----:B------:R-:W-:Y:S11]  /*72d0*/  ISETP.NE.AND P0, PT, R85, RZ, PT ;  /* 0x000000ff5500720c */ /* 0x000ff60003f05270 */
[----:B------:R-:W-:Y:S05]  /*72e0*/  @P1 IMAD R2, R39, 0x1000, R86 ;  /* 0x0000100027021824 */ /* 0x000fea00078e0256 */
[----:B------:R-:W-:Y:S05]  /*72f0*/  @P1 IADD3 R0, PT, PT, R2, UR50, RZ ;  /* 0x0000003202001c10 */ /* 0x000fea000fffe0ff */
[----:B------:R-:W-:Y:S01]  /*7300*/  @P1 IMAD.IADD R0, R75, 0x1, R0 ;  /* 0x000000014b001824 */ /* 0x000fe200078e0200 */
[----:B------:R-:W-:Y:S06]  /*7310*/  @P0 BRA `(.L_x_116) ;  /* 0x00000000000c0947 */ /* 0x000fec0003800000 */
[----:B------:R-:W-:Y:S04]  /*7320*/  SHF.L.U32 R3, R70, 0x1f, RZ ;  /* 0x0000001f46037819 */ /* 0x000fe800000006ff */
[----:B------:R-:W2:Y:S02]  /*7330*/  SYNCS.PHASECHK.TRANS64.TRYWAIT P0, [R16+URZ+0x80], R3 ;  /* 0x00008003100075a7 */ /* 0x000ea400080011ff */
[----:B--2---:R-:W-:Y:S05]  /*7340*/  @!P0 BRA `(.L_x_117) ;  /* 0x0000001c007c8947 */ /* 0x004fea0003800000 */
.L_x_116:
[----:B------:R-:W-:Y:S05]  /*7350*/  BSYNC B0 ;  /* 0x0000000000007941 */ /* 0x000fea0003800000 */
.L_x_115:
[----:B------:R-:W-:Y:S02]  /*7360*/  ISETP.NE.AND P0, PT, R87, RZ, PT ;  /* 0x000000ff5700720c */ /* 0x000fe40003f05270 */
[----:B------:R-:W-:Y:S11]  /*7370*/  IADD3 R39, PT, PT, R39, 0x1, RZ ;  /* 0x0000000127277810 */ /* 0x000ff60007ffe0ff */
[----:B------:R-:W-:Y:S05]  /*7380*/  @P0 WARPSYNC.ALL ;  /* 0x0000000000000948 */ /* 0x000fea0003800000 */
[----:B------:R4:W1:Y:S04]  /*7390*/  @P0 LDSM.16.M88.4 R40, [R2+UR50+0x200] ;  /* 0x000200320228083b */ /* 0x0008680008000200 */
[----:B------:R4:W1:Y:S02]  /*73a0*/  @P0 LDSM.16.M88.4 R48, [R0+0x200] ;  /* 0x000200000030083b */ /* 0x0008640000000200 */
.L_x_114:
[----:B------:R-:W-:Y:S05]  /*73b0*/  BSYNC B1 ;  /* 0x0000000000017941 */ /* 0x000fea0003800000 */
.L_x_113:
[----:B----4-:R-:W-:Y:S05]  /*73c0*/  VIADD R0, R34, 0x40 ;  /* 0x0000004022007836 */ /* 0x010fea0000000000 */
[----:B------:R-:W-:Y:S04]  /*73d0*/  SHF.R.U32.HI R0, RZ, 0x15, R0 ;  /* 0x00000015ff007819 */ /* 0x000fe80000011600 */
[----:B------:R-:W-:Y:S11]  /*73e0*/  LOP3.LUT P0, RZ, R0, 0x3, R73, 0x48, !PT ;  /* 0x0000000300ff7812 */ /* 0x000ff60007804849 */
[----:B------:R-:W-:Y:S02]  /*73f0*/  @!UPT UIADD3 URZ, UPT, UPT, URZ, URZ, URZ ;  /* 0x000000fffffff290 */ /* 0x000fe4000fffe0ff */
[----:B------:R-:W-:Y:S05]  /*7400*/  @!P0 BRA `(.L_x_118) ;  /* 0x0000000000408947 */ /* 0x000fea0003800000 */
[----:B------:R-:W4:Y:S01]  /*7410*/  LDCU.64 UR8, c[0x4][0x70] ;  /* 0x01000e00ff0877ac */ /* 0x000f220008000a00 */
[----:B--2---:R-:W-:Y:S01]  /*7420*/  MOV R3, 0x0 ;  /* 0x0000000000037802 */ /* 0x004fe20000000f00 */
[----:B------:R-:W-:Y:S02]  /*7430*/  HFMA2 R12, -RZ, RZ, 0, 5.9604644775390625e-08 ;  /* 0x00000001ff0c7431 */ /* 0x000fe400000001ff */
[----:B------:R-:W-:Y:S02]  /*7440*/  IMAD.MOV.U32 R8, RZ, RZ, 0x192 ;  /* 0x00000192ff087424 */ /* 0x000fe400078e00ff */
[----:B------:R-:W-:Y:S01]  /*7450*/  IMAD.MOV.U32 R13, RZ, RZ, RZ ;  /* 0x000000ffff0d7224 */ /* 0x000fe200078e00ff */
[----:B------:R-:W2:Y:S01]  /*7460*/  LDCU.64 UR6, c[0x4][0x78] ;  /* 0x01000f00ff0677ac */ /* 0x000ea20008000a00 */
[----:B------:R-:W1:Y:S01]  /*7470*/  LDC.64 R2, c[0x4][R3] ;  /* 0x0100000003027b82 */ /* 0x000e620000000a00 */
[----:B------:R-:W5:Y:S01]  /*7480*/  LDCU.64 UR4, c[0x4][0x10] ;  /* 0x01000200ff0477ac */ /* 0x000f620008000a00 */
[----:B----4-:R-:W-:Y:S01]  /*7490*/  MOV R5, UR9 ;  /* 0x0000000900057c02 */ /* 0x010fe20008000f00 */
[----:B------:R-:W-:Y:S01]  /*74a0*/  IMAD.U32 R4, RZ, RZ, UR8 ;  /* 0x00000008ff047e24 */ /* 0x000fe2000f8e00ff */
[----:B--2---:R-:W-:Y:S01]  /*74b0*/  MOV R7, UR7 ;  /* 0x0000000700077c02 */ /* 0x004fe20008000f00 */
[----:B------:R-:W-:Y:S01]  /*74c0*/  IMAD.U32 R6, RZ, RZ, UR6 ;  /* 0x00000006ff067e24 */ /* 0x000fe2000f8e00ff */
[----:B-----5:R-:W-:Y:S01]  /*74d0*/  MOV R11, UR5 ;  /* 0x00000005000b7c02 */ /* 0x020fe20008000f00 */
[----:B------:R-:W-:Y:S02]  /*74e0*/  IMAD.U32 R10, RZ, RZ, UR4 ;  /* 0x00000004ff0a7e24 */ /* 0x000fe4000f8e00ff */
[----:B------:R-:W-:Y:S07]  /*74f0*/  LEPC R20, `(.L_x_118) ;  /* 0x000000001014794e */ /* 0x000fee0000000000 */
[----:B-1-3--:R-:W-:Y:S05]  /*7500*/  CALL.ABS.NOINC R2 ;  /* 0x0000000002007343 */ /* 0x00afea0003c00000 */
.L_x_118:
[----:B-1----:R-:W-:Y:S01]  /*7510*/  SHF.L.U32 R20, R40, 0x10, RZ ;  /* 0x0000001028147819 */ /* 0x002fe200000006ff */
[----:B------:R-:W-:Y:S05]  /*7520*/  WARPSYNC.ALL ;  /* 0x0000000000007948 */ /* 0x000fea0003800000 */
[----:B------:R-:W-:Y:S01]  /*7530*/  R2UR UR4, R34 ;  /* 0x00000000220472ca */ /* 0x000fe200000e0000 */
[----:B------:R-:W-:Y:S01]  /*7540*/  BSSY.RECONVERGENT B0, `(.L_x_119) ;  /* 0x0000055000007945 */ /* 0x000fe20003800200 */
[----:B------:R-:W-:Y:S02]  /*7550*/  LOP3.LUT R21, R40, 0xffff0000, RZ, 0xc0, !PT ;  /* 0xffff000028157812 */ /* 0x000fe400078ec0ff */
[----:B------:R-:W-:Y:S02]  /*7560*/  LOP3.LUT R36, R41, 0xffff0000, RZ, 0xc0, !PT ;  /* 0xffff000029247812 */ /* 0x000fe400078ec0ff */
[----:B------:R-:W-:Y:S02]  /*7570*/  SHF.L.U32 R37, R43, 0x10, RZ ;  /* 0x000000102b257819 */ /* 0x000fe400000006ff */
[----:B------:R-:W-:Y:S02]  /*7580*/  LOP3.LUT R38, R51, 0xffff0000, RZ, 0xc0, !PT ;  /* 0xffff000033267812 */ /* 0x000fe400078ec0ff */
[----:B------:R-:W-:Y:S02]  /*7590*/  ISETP.NE.AND P6, PT, R81, RZ, PT ;  /* 0x000000ff5100720c */ /* 0x000fe40003fc5270 */
[----:B------:R-:W-:Y:S01]  /*75a0*/  ISETP.NE.AND P0, PT, R72, RZ, PT ;  /* 0x000000ff4800720c */ /* 0x000fe20003f05270 */
[----:B--2---:R-:W1:Y:S01]  /*75b0*/  LDTM.16dp256bit.x4 R4, tmem[UR4+0x40] ;  /* 0x00004004000479ee */ /* 0x004e620008120000 */
[----:B------:R-:W-:Y:S09]  /*75c0*/  MOV R93, UR40 ;  /* 0x00000028005d7c02 */ /* 0x000ff20008000f00 */
[----:B------:R-:W-:Y:S04]  /*75d0*/  @P6 LEA R93, R93, UR50, 0x3 ;  /* 0x000000325d5d6c11 */ /* 0x000fe8000f8e18ff */
[----:B------:R-:W-:Y:S04]  /*75e0*/  @P6 IADD3 R93, PT, PT, R93, 0xa0, RZ ;  /* 0x000000a05d5d6810 */ /* 0x000fe80007ffe0ff */
[----:B------:R-:W-:Y:S01]  /*75f0*/  @P6 PRMT R93, R92, 0x654, R93 ;  /* 0x000006545c5d6816 */ /* 0x000fe2000000005d */
[C---:B-1----:R-:W-:Y:S01]  /*7600*/  FMUL R0, R33.reuse, R4 ;  /* 0x0000000421007220 */ /* 0x042fe20000400000 */
[C---:B------:R-:W-:Y:S01]  /*7610*/  FMUL R2, R33.reuse, R5 ;  /* 0x0000000521027220 */ /* 0x040fe20000400000 */
[C---:B------:R-:W-:Y:S01]  /*7620*/  FMUL R3, R33.reuse, R6 ;  /* 0x0000000621037220 */ /* 0x040fe20000400000 */
[----:B------:R-:W-:Y:S01]  /*7630*/  FMUL R7, R33, R7 ;  /* 0x0000000721077220 */ /* 0x000fe20000400000 */
[----:B------:R-:W-:Y:S01]  /*7640*/  FFMA R0, R35, R20, R0 ;  /* 0x0000001423007223 */ /* 0x000fe20000000000 */
[----:B------:R-:W-:Y:S01]  /*7650*/  SHF.L.U32 R20, R41, 0x10, RZ ;  /* 0x0000001029147819 */ /* 0x000fe200000006ff */
[----:B------:R-:W-:Y:S01]  /*7660*/  FFMA R2, R35, R21, R2 ;  /* 0x0000001523027223 */ /* 0x000fe20000000002 */
[C---:B------:R-:W-:Y:S01]  /*7670*/  SHF.L.U32 R21, R42.reuse, 0x10, RZ ;  /* 0x000000102a157819 */ /* 0x040fe200000006ff */
[C---:B------:R-:W-:Y:S01]  /*7680*/  FMUL R4, R33.reuse, R8 ;  /* 0x0000000821047220 */ /* 0x040fe20000400000 */
[----:B------:R-:W-:Y:S01]  /*7690*/  FMUL R5, R33, R9 ;  /* 0x0000000921057220 */ /* 0x000fe20000400000 */
[C---:B------:R-:W-:Y:S01]  /*76a0*/  FFMA R3, R35.reuse, R20, R3 ;  /* 0x0000001423037223 */ /* 0x040fe20000000003 */
[----:B------:R-:W-:Y:S01]  /*76b0*/  LOP3.LUT R20, R42, 0xffff0000, RZ, 0xc0, !PT ;  /* 0xffff00002a147812 */ /* 0x000fe200078ec0ff */
[----:B------:R-:W-:Y:S01]  /*76c0*/  FFMA R7, R35, R36, R7 ;  /* 0x0000002423077223 */ /* 0x000fe20000000007 */
[----:B------:R-:W-:Y:S01]  /*76d0*/  LOP3.LUT R36, R43, 0xffff0000, RZ, 0xc0, !PT ;  /* 0xffff00002b247812 */ /* 0x000fe200078ec0ff */
[C---:B------:R-:W-:Y:S01]  /*76e0*/  FMUL R6, R33.reuse, R10 ;  /* 0x0000000a21067220 */ /* 0x040fe20000400000 */
[----:B------:R-:W-:Y:S01]  /*76f0*/  F2FP.BF16.F32.PACK_AB R44, R2, R0 ;  /* 0x00000000022c723e */ /* 0x000fe200000010ff */
[----:B------:R-:W-:Y:S01]  /*7700*/  FMUL R11, R33, R11 ;  /* 0x0000000b210b7220 */ /* 0x000fe20000400000 */
[----:B------:R-:W-:Y:S01]  /*7710*/  F2FP.BF16.F32.PACK_AB R45, R7, R3 ;  /* 0x00000003072d723e */ /* 0x000fe200000010ff */
[----:B------:R-:W-:Y:S01]  /*7720*/  FFMA R4, R35, R21, R4 ;  /* 0x0000001523047223 */ /* 0x000fe20000000004 */
[----:B------:R-:W-:Y:S01]  /*7730*/  SHF.L.U32 R21, R49, 0x10, RZ ;  /* 0x0000001031157819 */ /* 0x000fe200000006ff */
[C---:B------:R-:W-:Y:S01]  /*7740*/  FFMA R5, R35.reuse, R20, R5 ;  /* 0x0000001423057223 */ /* 0x040fe20000000005 */
[C---:B------:R-:W-:Y:S01]  /*7750*/  SHF.L.U32 R20, R48.reuse, 0x10, RZ ;  /* 0x0000001030147819 */ /* 0x040fe200000006ff */
[----:B------:R-:W-:Y:S01]  /*7760*/  FFMA R6, R35, R37, R6 ;  /* 0x0000002523067223 */ /* 0x000fe20000000006 */
[----:B------:R-:W-:Y:S01]  /*7770*/  SHF.L.U32 R37, R51, 0x10, RZ ;  /* 0x0000001033257819 */ /* 0x000fe200000006ff */
[----:B------:R-:W-:Y:S01]  /*7780*/  FFMA R11, R35, R36, R11 ;  /* 0x00000024230b7223 */ /* 0x000fe2000000000b */
[----:B------:R-:W-:Y:S01]  /*7790*/  LOP3.LUT R36, R48, 0xffff0000, RZ, 0xc0, !PT ;  /* 0xffff000030247812 */ /* 0x000fe200078ec0ff */
[----:B------:R-:W-:Y:S01]  /*77a0*/  FMUL R8, R33, R12 ;  /* 0x0000000c21087220 */ /* 0x000fe20000400000 */
[----:B------:R-:W-:Y:S01]  /*77b0*/  F2FP.BF16.F32.PACK_AB R46, R5, R4 ;  /* 0x00000004052e723e */ /* 0x000fe200000010ff */
[C---:B------:R-:W-:Y:S01]  /*77c0*/  FMUL R9, R33.reuse, R13 ;  /* 0x0000000d21097220 */ /* 0x040fe20000400000 */
[----:B------:R-:W-:Y:S01]  /*77d0*/  FMUL R10, R33, R14 ;  /* 0x0000000e210a7220 */ /* 0x000fe20000400000 */
[----:B------:R-:W-:Y:S01]  /*77e0*/  FFMA R8, R35, R20, R8 ;  /* 0x0000001423087223 */ /* 0x000fe20000000008 */
[----:B------:R-:W-:Y:S01]  /*77f0*/  LOP3.LUT R20, R49, 0xffff0000, RZ, 0xc0, !PT ;  /* 0xffff000031147812 */ /* 0x000fe200078ec0ff */
[C---:B------:R-:W-:Y:S01]  /*7800*/  FFMA R9, R35.reuse, R36, R9 ;  /* 0x0000002423097223 */ /* 0x040fe20000000009 */
[----:B------:R-:W-:Y:S01]  /*7810*/  FFMA R10, R35, R21, R10 ;  /* 0x00000015230a7223 */ /* 0x000fe2000000000a */
[C---:B------:R-:W-:Y:S01]  /*7820*/  FMUL R15, R33.reuse, R15 ;  /* 0x0000000f210f7220 */ /* 0x040fe20000400000 */
[C---:B------:R-:W-:Y:S01]  /*7830*/  SHF.L.U32 R21, R50.reuse, 0x10, RZ ;  /* 0x0000001032157819 */ /* 0x040fe200000006ff */
[C---:B------:R-:W-:Y:S01]  /*7840*/  FMUL R12, R33.reuse, R16 ;  /* 0x00000010210c7220 */ /* 0x040fe20000400000 */
[----:B------:R-:W-:Y:S01]  /*7850*/  LOP3.LUT R36, R50, 0xffff0000, RZ, 0xc0, !PT ;  /* 0xffff000032247812 */ /* 0x000fe200078ec0ff */
[C---:B------:R-:W-:Y:S01]  /*7860*/  FMUL R13, R33.reuse, R17 ;  /* 0x00000011210d7220 */ /* 0x040fe20000400000 */
        /* <DEDUP_REMOVED lines=34> */
.L_x_120:
[----:B------:R-:W-:Y:S05]  /*7a90*/  BSYNC.RECONVERGENT B0 ;  /* 0x0000000000007941 */ /* 0x000fea0003800200 */
.L_x_119:
        /* <DEDUP_REMOVED lines=19> */
.L_x_124:
[----:B------:R-:W-:Y:S05]  /*7bd0*/  BSYNC B0 ;  /* 0x0000000000007941 */ /* 0x000fea0003800000 */
.L_x_123:
[----:B------:R-:W-:Y:S11]  /*7be0*/  ISETP.NE.AND P0, PT, R87, RZ, PT ;  /* 0x000000ff5700720c */ /* 0x000ff60003f05270 */
[----:B------:R-:W-:Y:S02]  /*7bf0*/  @!UPT UIADD3 URZ, UPT, UPT, URZ, URZ, URZ ;  /* 0x000000fffffff290 */ /* 0x000fe4000fffe0ff */
[----:B------:R-:W-:Y:S05]  /*7c00*/  @P0 WARPSYNC.ALL ;  /* 0x0000000000000948 */ /* 0x000fea0003800000 */
[----:B------:R4:W1:Y:S04]  /*7c10*/  @P0 LDSM.16.M88.4 R40, [R39+UR50+0x200] ;  /* 0x000200322728083b */ /* 0x0008680008000200 */
[----:B------:R4:W1:Y:S02]  /*7c20*/  @P0 LDSM.16.M88.4 R48, [R2+0x200] ;  /* 0x000200000230083b */ /* 0x0008640000000200 */
.L_x_122:
[----:B------:R-:W-:Y:S05]  /*7c30*/  BSYNC B1 ;  /* 0x0000000000017941 */ /* 0x000fea0003800000 */
.L_x_121:
[----:B--2---:R-:W-:Y:S05]  /*7c40*/  VIADD R0, R34, 0x60 ;  /* 0x0000006022007836 */ /* 0x004fea0000000000 */
        /* <DEDUP_REMOVED lines=9> */
[----:B------:R-:W5:Y:S01]  /*7ce0*/  LDCU.64 UR6, c[0x4][0x78] ;  /* 0x01000f00ff0677ac */ /* 0x000f620008000a00 */
[----:B----4-:R-:W4:Y:S01]  /*7cf0*/  LDC.64 R2, c[0x4][R3] ;  /* 0x0100000003027b82 */ /* 0x010f220000000a00 */
[----:B------:R-:W3:Y:S01]  /*7d00*/  LDCU.64 UR4, c[0x4][0x10] ;  /* 0x01000200ff0477ac */ /* 0x000ee20008000a00 */
[----:B--2---:R-:W-:Y:S01]  /*7d10*/  MOV R5, UR9 ;  /* 0x0000000900057c02 */ /* 0x004fe20008000f00 */
[----:B------:R-:W-:Y:S01]  /*7d20*/  IMAD.U32 R4, RZ, RZ, UR8 ;  /* 0x00000008ff047e24 */ /* 0x000fe2000f8e00ff */
[----:B-----5:R-:W-:Y:S01]  /*7d30*/  MOV R7, UR7 ;  /* 0x0000000700077c02 */ /* 0x020fe20008000f00 */
[----:B------:R-:W-:Y:S01]  /*7d40*/  IMAD.U32 R6, RZ, RZ, UR6 ;  /* 0x00000006ff067e24 */ /* 0x000fe2000f8e00ff */
[----:B---3--:R-:W-:Y:S01]  /*7d50*/  MOV R11, UR5 ;  /* 0x00000005000b7c02 */ /* 0x008fe20008000f00 */
[----:B------:R-:W-:Y:S02]  /*7d60*/  IMAD.U32 R10, RZ, RZ, UR4 ;  /* 0x00000004ff0a7e24 */ /* 0x000fe4000f8e00ff */
[----:B------:R-:W-:Y:S07]  /*7d70*/  LEPC R20, `(.L_x_126) ;  /* 0x000000001014794e */ /* 0x000fee0000000000 */
[----:B-1--4-:R-:W-:Y:S05]  /*7d80*/  CALL.ABS.NOINC R2 ;  /* 0x0000000002007343 */ /* 0x012fea0003c00000 */
.L_x_126:
[----:B------:R-:W-:Y:S01]  /*7d90*/  ISETP.NE.AND P0, PT, R72, RZ, PT ;  /* 0x000000ff4800720c */ /* 0x000fe20003f05270 */
[----:B------:R-:W-:Y:S05]  /*7da0*/  WARPSYNC.ALL ;  /* 0x0000000000007948 */ /* 0x000fea0003800000 */
[----:B------:R-:W-:Y:S01]  /*7db0*/  R2UR UR4, R34 ;  /* 0x00000000220472ca */ /* 0x000fe200000e0000 */
[----:B------:R-:W-:Y:S01]  /*7dc0*/  BSSY.RECONVERGENT B0, `(.L_x_127) ;  /* 0x0000053000007945 */ /* 0x000fe20003800200 */
[----:B------:R-:W-:Y:S02]  /*7dd0*/  R2UR UR5, R83 ;  /* 0x00000000530572ca */ /* 0x000fe400000e0000 */
[C---:B-1----:R-:W-:Y:S02]  /*7de0*/  SHF.L.U32 R20, R40.reuse, 0x10, RZ ;  /* 0x0000001028147819 */ /* 0x042fe400000006ff */
[----:B------:R-:W-:Y:S02]  /*7df0*/  LOP3.LUT R36, R40, 0xffff0000, RZ, 0xc0, !PT ;  /* 0xffff000028247812 */ /* 0x000fe400078ec0ff */
[C---:B------:R-:W-:Y:S02]  /*7e00*/  SHF.L.U32 R21, R41.reuse, 0x10, RZ ;  /* 0x0000001029157819 */ /* 0x040fe400000006ff */
[----:B------:R-:W-:Y:S02]  /*7e10*/  LOP3.LUT R38, R41, 0xffff0000, RZ, 0xc0, !PT ;  /* 0xffff000029267812 */ /* 0x000fe400078ec0ff */
[C---:B------:R-:W-:Y:S01]  /*7e20*/  SHF.L.U32 R37, R42.reuse, 0x10, RZ ;  /* 0x000000102a257819 */ /* 0x040fe200000006ff */
[----:B------:R-:W1:Y:S01]  /*7e30*/  LDTM.16dp256bit.x4 R4, tmem[UR4+0x60] ;  /* 0x00006004000479ee */ /* 0x000e620008120000 */
[----:B------:R-:W-:Y:S01]  /*7e40*/  LOP3.LUT R40, R42, 0xffff0000, RZ, 0xc0, !PT ;  /* 0xffff00002a287812 */ /* 0x000fe200078ec0ff */
[----:B------:R-:W-:Y:S01]  /*7e50*/  NOP ;  /* 0x0000000000007918 */ /* 0x000fe20000000000 */
[C---:B----4-:R-:W-:Y:S01]  /*7e60*/  SHF.L.U32 R39, R43.reuse, 0x10, RZ ;  /* 0x000000102b277819 */ /* 0x050fe200000006ff */
[----:B------:R-:W-:Y:S01]  /*7e70*/  UIADD3 UR5, UPT, UPT, UR5, 0xf0, URZ ;  /* 0x000000f005057890 */ /* 0x000fe2000fffe0ff */
[----:B------:R-:W-:Y:S02]  /*7e80*/  LOP3.LUT R41, R43, 0xffff0000, RZ, 0xc0, !PT ;  /* 0xffff00002b297812 */ /* 0x000fe400078ec0ff */
[C---:B------:R-:W-:Y:S01]  /*7e90*/  SHF.L.U32 R42, R48.reuse, 0x10, RZ ;  /* 0x00000010302a7819 */ /* 0x040fe200000006ff */
[----:B------:R-:W-:Y:S01]  /*7ea0*/  UPRMT UR5, UR45, 0x654, UR5 ;  /* 0x000006542d057896 */ /* 0x000fe20008000005 */
[----:B------:R-:W-:Y:S02]  /*7eb0*/  LOP3.LUT R43, R48, 0xffff0000, RZ, 0xc0, !PT ;  /* 0xffff0000302b7812 */ /* 0x000fe400078ec0ff */
[C---:B------:R-:W-:Y:S02]  /*7ec0*/  SHF.L.U32 R44, R49.reuse, 0x10, RZ ;  /* 0x00000010312c7819 */ /* 0x040fe400000006ff */
[----:B------:R-:W-:Y:S02]  /*7ed0*/  LOP3.LUT R46, R49, 0xffff0000, RZ, 0xc0, !PT ;  /* 0xffff0000312e7812 */ /* 0x000fe400078ec0ff */
[C---:B------:R-:W-:Y:S02]  /*7ee0*/  SHF.L.U32 R45, R50.reuse, 0x10, RZ ;  /* 0x00000010322d7819 */ /* 0x040fe400000006ff */
[----:B-1----:R-:W-:Y:S01]  /*7ef0*/  SYNCS.ARRIVE.TRANS64.RED.A1T0 RZ, [UR5], RZ ;  /* 0x000000ffffff79a7 */ /* 0x002fe20008100405 */
[----:B------:R-:W-:Y:S02]  /*7f00*/  LOP3.LUT R48, R50, 0xffff0000, RZ, 0xc0, !PT ;  /* 0xffff000032307812 */ /* 0x000fe400078ec0ff */
[C---:B------:R-:W-:Y:S02]  /*7f10*/  SHF.L.U32 R47, R51.reuse, 0x10, RZ ;  /* 0x00000010332f7819 */ /* 0x040fe400000006ff */
[----:B------:R-:W-:Y:S01]  /*7f20*/  LOP3.LUT R50, R51, 0xffff0000, RZ, 0xc0, !PT ;  /* 0xffff000033327812 */ /* 0x000fe200078ec0ff */
[C---:B------:R-:W-:Y:S01]  /*7f30*/  FMUL R4, R33.reuse, R4 ;  /* 0x0000000421047220 */ /* 0x040fe20000400000 */
[C---:B------:R-:W-:Y:S01]  /*7f40*/  FMUL R5, R33.reuse, R5 ;  /* 0x0000000521057220 */ /* 0x040fe20000400000 */
[C---:B------:R-:W-:Y:S01]  /*7f50*/  FMUL R6, R33.reuse, R6 ;  /* 0x0000000621067220 */ /* 0x040fe20000400000 */
[----:B------:R-:W-:Y:S01]  /*7f60*/  FMUL R7, R33, R7 ;  /* 0x0000000721077220 */ /* 0x000fe20000400000 */
[C---:B------:R-:W-:Y:S01]  /*7f70*/  FFMA R4, R35.reuse, R20, R4 ;  /* 0x0000001423047223 */ /* 0x040fe20000000004 */
[C---:B------:R-:W-:Y:S01]  /*7f80*/  FFMA R5, R35.reuse, R36, R5 ;  /* 0x0000002423057223 */ /* 0x040fe20000000005 */
[C---:B------:R-:W-:Y:S01]  /*7f90*/  FFMA R6, R35.reuse, R21, R6 ;  /* 0x0000001523067223 */ /* 0x040fe20000000006 */
[----:B------:R-:W-:Y:S01]  /*7fa0*/  FFMA R7, R35, R38, R7 ;  /* 0x0000002623077223 */ /* 0x000fe20000000007 */
[C---:B------:R-:W-:Y:S01]  /*7fb0*/  FMUL R8, R33.reuse, R8 ;  /* 0x0000000821087220 */ /* 0x040fe20000400000 */
[----:B------:R-:W-:Y:S01]  /*7fc0*/  FMUL R9, R33, R9 ;  /* 0x0000000921097220 */ /* 0x000fe20000400000 */
[----:B------:R-:W-:Y:S01]  /*7fd0*/  F2FP.BF16.F32.PACK_AB R88, R5, R4 ;  /* 0x000000040558723e */ /* 0x000fe200000010ff */
[----:B------:R-:W-:Y:S01]  /*7fe0*/  FMUL R0, R33, R10 ;  /* 0x0000000a21007220 */ /* 0x000fe20000400000 */
[----:B------:R-:W-:Y:S01]  /*7ff0*/  F2FP.BF16.F32.PACK_AB R89, R7, R6 ;  /* 0x000000060759723e */ /* 0x000fe200000010ff */
[C---:B------:R-:W-:Y:S01]  /*8000*/  FFMA R8, R35.reuse, R37, R8 ;  /* 0x0000002523087223 */ /* 0x040fe20000000008 */
[----:B------:R-:W-:Y:S01]  /*8010*/  FFMA R9, R35, R40, R9 ;  /* 0x0000002823097223 */ /* 0x000fe20000000009 */
[C---:B------:R-:W-:Y:S01]  /*8020*/  FMUL R2, R33.reuse, R11 ;  /* 0x0000000b21027220 */ /* 0x040fe20000400000 */
[C---:B------:R-:W-:Y:S01]  /*8030*/  FMUL R3, R33.reuse, R12 ;  /* 0x0000000c21037220 */ /* 0x040fe20000400000 */
[----:B------:R-:W-:Y:S01]  /*8040*/  FMUL R10, R33, R13 ;  /* 0x0000000d210a7220 */ /* 0x000fe20000400000 */
[----:B------:R-:W-:Y:S01]  /*8050*/  FFMA R0, R35, R39, R0 ;  /* 0x0000002723007223 */ /* 0x000fe20000000000 */
        /* <DEDUP_REMOVED lines=41> */
.L_x_128:
[----:B------:R-:W-:Y:S05]  /*82f0*/  BSYNC.RECONVERGENT B0 ;  /* 0x0000000000007941 */ /* 0x000fea0003800200 */
.L_x_127:
[----:B------:R-:W-:Y:S01]  /*8300*/  BAR.SYNC.DEFER_BLOCKING 0x1, 0x80 ;  /* 0x0042000000007b1d */ /* 0x000fe20000010000 */
[----:B------:R-:W-:Y:S01]  /*8310*/  UISETP.NE.AND UP0, UPT, UR52, -0x4, UPT ;  /* 0xfffffffc3400788c */ /* 0x000fe2000bf05270 */
[----:B------:R-:W-:Y:S08]  /*8320*/  IADD3 R0, PT, PT, R30, 0x1, RZ ;  /* 0x000000011e007810 */ /* 0x000ff00007ffe0ff */
[----:B------:R-:W-:Y:S05]  /*8330*/  BRA.U !UP0, `(.L_x_129) ;  /* 0x0000000108247547 */ /* 0x000fea000b800000 */
[----:B------:R-:W-:Y:S01]  /*8340*/  ISETP.NE.AND P0, PT, R81, RZ, PT ;  /* 0x000000ff5100720c */ /* 0x000fe20003f05270 */
[----:B------:R-:W-:Y:S01]  /*8350*/  IMAD.U32 R2, RZ, RZ, UR56 ;  /* 0x00000038ff027e24 */ /* 0x000fe2000f8e00ff */
[----:B------:R-:W-:Y:S04]  /*8360*/  UIADD3 UR56, UPT, UPT, UR56, 0x1, URZ ;  /* 0x0000000138387890 */ /* 0x000fe8000fffe0ff */
[----:B------:R-:W-:Y:S04]  /*8370*/  UISETP.NE.AND UP0, UPT, UR56, 0x4, UPT ;  /* 0x000000043800788c */ /* 0x000fe8000bf05270 */
[----:B------:R-:W-:Y:S03]  /*8380*/  USEL UR56, UR56, URZ, UP0 ;  /* 0x000000ff38387287 */ /* 0x000fe60008000000 */
[----:B------:R-:W-:Y:S05]  /*8390*/  @P0 LEA R2, R2, UR50, 0x3 ;  /* 0x0000003202020c11 */ /* 0x000fea000f8e18ff */
[----:B------:R-:W-:Y:S05]  /*83a0*/  @P0 VIADD R3, R2, 0xa0 ;  /* 0x000000a002030836 */ /* 0x000fea0000000000 */
[----:B------:R-:W-:Y:S04]  /*83b0*/  @P0 PRMT R3, R92, 0x654, R3 ;  /* 0x000006545c030816 */ /* 0x000fe80000000003 */
[----:B------:R2:W-:Y:S03]  /*83c0*/  @P0 SYNCS.ARRIVE.TRANS64.RED.A1T0 RZ, [R3+URZ], RZ ;  /* 0x000000ff03ff09a7 */ /* 0x0005e600081004ff */
.L_x_129:
[----:B------:R-:W-:Y:S01]  /*83d0*/  ISETP.NE.AND P1, PT, R76, RZ, PT ;  /* 0x000000ff4c00720c */ /* 0x000fe20003f25270 */
[----:B------:R-:W-:Y:S01]  /*83e0*/  UIADD3 UR52, UPT, UPT, UR52, 0x4, URZ ;  /* 0x0000000434347890 */ /* 0x000fe2000fffe0ff */
[----:B------:R-:W-:Y:S01]  /*83f0*/  ISETP.NE.AND P0, PT, R0, 0x2, PT ;  /* 0x000000020000780c */ /* 0x000fe20003f05270 */
[----:B------:R-:W-:Y:S01]  /*8400*/  UMOV UR57, UR51 ;  /* 0x0000003300397c82 */ /* 0x000fe20008000000 */
[----:B------:R-:W-:Y:S01]  /*8410*/  LOP3.LUT R68, R68, 0x1, RZ, 0x3c, !PT ;  /* 0x0000000144447812 */ /* 0x000fe200078e3cff */
[----:B------:R-:W-:Y:S01]  /*8420*/  IMAD.IADD R16, R29, 0x1, R62 ;  /* 0x000000011d107824 */ /* 0x000fe200078e023e */
[----:B------:R-:W-:Y:S01]  /*8430*/  SEL R2, RZ, 0x1, P0 ;  /* 0x00000001ff027807 */ /* 0x000fe20000000000 */
[----:B------:R-:W-:Y:S01]  /*8440*/  IMAD.IADD R19, R31, 0x1, R64 ;  /* 0x000000011f137824 */ /* 0x000fe200078e0240 */
[----:B------:R-:W-:Y:S02]  /*8450*/  SEL R30, R0, RZ, P0 ;  /* 0x000000ff001e7207 */ /* 0x000fe40000000000 */
[----:B------:R-:W-:Y:S03]  /*8460*/  LOP3.LUT R69, R69, R2, RZ, 0x3c, !PT ;  /* 0x0000000245457212 */ /* 0x000fe600078e3cff */
[----:B------:R-:W-:Y:S05]  /*8470*/  @P1 BRA `(.L_x_130) ;  /* 0xffffffd000041947 */ /* 0x000fea000383ffff */
[----:B------:R-:W-:-:S09]  /*8480*/  UISETP.NE.AND UP0, UPT, UR53, URZ, UPT ;  /* 0x000000ff3500728c */ /* 0x000fd2000bf05270 */
[----:B------:R-:W-:Y:S05]  /*8490*/  BRA.U !UP0, `(.L_x_131) ;  /* 0x0000000108487547 */ /* 0x000fea000b800000 */
[----:B------:R-:W4:Y:S02]  /*84a0*/  LDCU.64 UR4, c[0x0][0x890] ;  /* 0x00011200ff0477ac */ /* 0x000f240008000a00 */
[----:B----4-:R-:W-:-:S04]  /*84b0*/  UISETP.NE.U32.AND UP0, UPT, UR4, URZ, UPT ;  /* 0x000000ff0400728c */ /* 0x010fc8000bf05070 */
[----:B------:R-:W-:-:S09]  /*84c0*/  UISETP.NE.AND.EX UP0, UPT, UR5, URZ, UPT, UP0 ;  /* 0x000000ff0500728c */ /* 0x000fd2000bf05300 */
[----:B------:R-:W-:Y:S05]  /*84d0*/  BRA.U UP0, `(.L_x_132) ;  /* 0x00000001000c7547 */ /* 0x000fea000b800000 */
[----:B------:R-:W-:-:S13]  /*84e0*/  FSETP.NEU.AND P0, PT, R35, RZ, PT ;  /* 0x000000ff2300720b */ /* 0x000fda0003f0d000 */
[----:B------:R-:W-:Y:S05]  /*84f0*/  @!P0 EXIT ;  /* 0x000000000000894d */ /* 0x000fea0003800000 */
[----:B------:R-:W-:Y:S05]  /*8500*/  BRA `(.L_x_131) ;  /* 0x00000000002c7947 */ /* 0x000fea0003800000 */
.L_x_132:
[----:B------:R-:W-:Y:S01]  /*8510*/  ISETP.NE.AND P0, PT, R80, RZ, PT ;  /* 0x000000ff5000720c */ /* 0x000fe20003f05270 */
[----:B------:R-:W-:-:S12]  /*8520*/  BSSY.RECONVERGENT B0, `(.L_x_131) ;  /* 0x0000009000007945 */ /* 0x000fd80003800200 */
[----:B------:R-:W-:Y:S05]  /*8530*/  @P0 BRA `(.L_x_133) ;  /* 0x0000000000140947 */ /* 0x000fea0003800000 */
[----:B------:R-:W4:Y:S02]  /*8540*/  LDCU.64 UR4, c[0x0][0x888] ;  /* 0x00011100ff0477ac */ /* 0x000f240008000a00 */
[----:B----4-:R-:W-:-:S04]  /*8550*/  ISETP.NE.U32.AND P0, PT, RZ, UR4, PT ;  /* 0x00000004ff007c0c */ /* 0x010fc8000bf05070 */
[----:B------:R-:W-:-:S13]  /*8560*/  ISETP.NE.AND.EX P0, PT, RZ, UR5, PT, P0 ;  /* 0x00000005ff007c0c */ /* 0x000fda000bf05300 */
[----:B------:R-:W-:Y:S05]  /*8570*/  @!P0 EXIT ;  /* 0x000000000000894d */ /* 0x000fea0003800000 */
[----:B------:R-:W-:Y:S05]  /*8580*/  BRA `(.L_x_134) ;  /* 0x0000000000087947 */ /* 0x000fea0003800000 */
.L_x_133:
[----:B------:R-:W-:-:S13]  /*8590*/  FSETP.NEU.AND P0, PT, R35, RZ, PT ;  /* 0x000000ff2300720b */ /* 0x000fda0003f0d000 */
[----:B------:R-:W-:Y:S05]  /*85a0*/  @!P0 EXIT ;  /* 0x000000000000894d */ /* 0x000fea0003800000 */
.L_x_134:
[----:B------:R-:W-:Y:S05]  /*85b0*/  BSYNC.RECONVERGENT B0 ;  /* 0x0000000000007941 */ /* 0x000fea0003800200 */
.L_x_131:
[----:B------:R-:W-:Y:S01]  /*85c0*/  ULEA UR4, UR56, UR50, 0x3 ;  /* 0x0000003238047291 */ /* 0x000fe2000f8e18ff */
[----:B------:R-:W-:-:S04]  /*85d0*/  DEPBAR.LE SB0, 0x0 ;  /* 0x000080000000791a */ /* 0x000fc80000000000 */
[----:B------:R-:W-:-:S04]  /*85e0*/  UIADD3 UR4, UPT, UPT, UR4, 0xa0, URZ ;  /* 0x000000a004047890 */ /* 0x000fc8000fffe0ff */
[----:B------:R-:W-:-:S09]  /*85f0*/  UPRMT UR4, UR45, 0x654, UR4 ;  /* 0x000006542d047896 */ /* 0x000fd20008000004 */
[----:B------:R-:W-:Y:S01]  /*8600*/  SYNCS.ARRIVE.TRANS64.RED.A1T0 RZ, [UR4], RZ ;  /* 0x000000ffffff79a7 */ /* 0x000fe20008100404 */
[----:B------:R-:W-:Y:S05]  /*8610*/  EXIT ;  /* 0x000000000000794d */ /* 0x000fea0003800000 */
.L_x_25:
[----:B------:R-:W-:Y:S07]  /*8620*/  MOV R2, UR17 ;  /* 0x0000001100027c02 */ /* 0x000fee0008000f00 */
.L_x_135:
[----:B-1----:R1:W2:Y:S02]  /*8630*/  SYNCS.PHASECHK.TRANS64.TRYWAIT P1, [R2+URZ+0x40], R5 ;  /* 0x00004005020075a7 */ /* 0x0022a400080211ff */
[----:B--2---:R-:W-:Y:S05]  /*8640*/  @!P1 NANOSLEEP.SYNCS 0x989680 ;  /* 0x009896800000995d */ /* 0x004fea0003900000 */
[----:B------:R-:W2:Y:S02]  /*8650*/  @!P1 SYNCS.PHASECHK.TRANS64 P1, [R2+URZ+0x40], R5 ;  /* 0x00004005020095a7 */ /* 0x000ea400080210ff */
[----:B--2---:R-:W-:Y:S05]  /*8660*/  @!P1 BRA `(.L_x_135) ;  /* 0xfffffffc00f09947 */ /* 0x004fea000383ffff */
[----:B------:R-:W-:Y:S05]  /*8670*/  BRA `(.L_x_24) ;  /* 0xffffff9000e07947 */ /* 0x000fea000383ffff */
.L_x_32:
[----:B------:R-:W-:Y:S07]  /*8680*/  MOV R2, UR25 ;  /* 0x0000001900027c02 */ /* 0x000fee0008000f00 */
.L_x_136:
[----:B-1----:R1:W2:Y:S02]  /*8690*/  SYNCS.PHASECHK.TRANS64.TRYWAIT P0, [R2+URZ+0x40], R5 ;  /* 0x00004005020075a7 */ /* 0x0022a400080011ff */
[----:B--2---:R-:W-:Y:S05]  /*86a0*/  @!P0 NANOSLEEP.SYNCS 0x989680 ;  /* 0x009896800000895d */ /* 0x004fea0003900000 */
[----:B------:R-:W2:Y:S02]  /*86b0*/  @!P0 SYNCS.PHASECHK.TRANS64 P0, [R2+URZ+0x40], R5 ;  /* 0x00004005020085a7 */ /* 0x000ea400080010ff */
[----:B--2---:R-:W-:Y:S05]  /*86c0*/  @!P0 BRA `(.L_x_136) ;  /* 0xfffffffc00f08947 */ /* 0x004fea000383ffff */
[----:B------:R-:W-:Y:S05]  /*86d0*/  BRA `(.L_x_31) ;  /* 0xffffff9800707947 */ /* 0x000fea000383ffff */
.L_x_37:
[----:B-1----:R-:W-:-:S07]  /*86e0*/  MOV R2, UR30 ;  /* 0x0000001e00027c02 */ /* 0x002fce0008000f00 */
.L_x_137:
[----:B-1----:R1:W2:Y:S02]  /*86f0*/  SYNCS.PHASECHK.TRANS64.TRYWAIT P0, [R2+URZ+0xd0], R3 ;  /* 0x0000d003020075a7 */ /* 0x0022a400080011ff */
[----:B--2---:R-:W-:Y:S05]  /*8700*/  @!P0 NANOSLEEP.SYNCS 0x989680 ;  /* 0x009896800000895d */ /* 0x004fea0003900000 */
[----:B------:R-:W2:Y:S02]  /*8710*/  @!P0 SYNCS.PHASECHK.TRANS64 P0, [R2+URZ+0xd0], R3 ;  /* 0x0000d003020085a7 */ /* 0x000ea400080010ff */
[----:B--2---:R-:W-:Y:S05]  /*8720*/  @!P0 BRA `(.L_x_137) ;  /* 0xfffffffc00f08947 */ /* 0x004fea000383ffff */
[----:B------:R-:W-:Y:S05]  /*8730*/  BRA `(.L_x_138) ;  /* 0xffffff9c00607947 */ /* 0x000fea000383ffff */
.L_x_41:
[----:B------:R-:W-:-:S07]  /*8740*/  MOV R0, UR4 ;  /* 0x0000000400007c02 */ /* 0x000fce0008000f00 */
.L_x_139:
[----:B-1----:R1:W2:Y:S02]  /*8750*/  SYNCS.PHASECHK.TRANS64.TRYWAIT P0, [R0+URZ], R3 ;  /* 0x00000003000075a7 */ /* 0x0022a400080011ff */
[----:B--2---:R-:W-:Y:S05]  /*8760*/  @!P0 NANOSLEEP.SYNCS 0x989680 ;  /* 0x009896800000895d */ /* 0x004fea0003900000 */
[----:B------:R-:W2:Y:S02]  /*8770*/  @!P0 SYNCS.PHASECHK.TRANS64 P0, [R0+URZ], R3 ;  /* 0x00000003000085a7 */ /* 0x000ea400080010ff */
[----:B--2---:R-:W-:Y:S05]  /*8780*/  @!P0 BRA `(.L_x_139) ;  /* 0xfffffffc00f08947 */ /* 0x004fea000383ffff */
[----:B------:R-:W-:Y:S05]  /*8790*/  BRA `(.L_x_140) ;  /* 0xffffffa000b47947 */ /* 0x000fea000383ffff */
.L_x_42:
[----:B------:R-:W-:-:S07]  /*87a0*/  MOV R0, UR4 ;  /* 0x0000000400007c02 */ /* 0x000fce0008000f00 */
.L_x_141:
[----:B-1----:R1:W2:Y:S02]  /*87b0*/  SYNCS.PHASECHK.TRANS64.TRYWAIT P0, [R0+URZ], R3 ;  /* 0x00000003000075a7 */ /* 0x0022a400080011ff */
[----:B--2---:R-:W-:Y:S05]  /*87c0*/  @!P0 NANOSLEEP.SYNCS 0x989680 ;  /* 0x009896800000895d */ /* 0x004fea0003900000 */
[----:B------:R-:W2:Y:S02]  /*87d0*/  @!P0 SYNCS.PHASECHK.TRANS64 P0, [R0+URZ], R3 ;  /* 0x00000003000085a7 */ /* 0x000ea400080010ff */
[----:B--2---:R-:W-:Y:S05]  /*87e0*/  @!P0 BRA `(.L_x_141) ;  /* 0xfffffffc00f08947 */ /* 0x004fea000383ffff */
[----:B------:R-:W-:Y:S05]  /*87f0*/  BRA `(.L_x_142) ;  /* 0xffffffa000c07947 */ /* 0x000fea000383ffff */
.L_x_43:
[----:B------:R-:W-:-:S07]  /*8800*/  MOV R0, UR4 ;  /* 0x0000000400007c02 */ /* 0x000fce0008000f00 */
.L_x_143:
[----:B-1----:R1:W2:Y:S02]  /*8810*/  SYNCS.PHASECHK.TRANS64.TRYWAIT P0, [R0+URZ], R3 ;  /* 0x00000003000075a7 */ /* 0x0022a400080011ff */
[----:B--2---:R-:W-:Y:S05]  /*8820*/  @!P0 NANOSLEEP.SYNCS 0x989680 ;  /* 0x009896800000895d */ /* 0x004fea0003900000 */
[----:B------:R-:W2:Y:S02]  /*8830*/  @!P0 SYNCS.PHASECHK.TRANS64 P0, [R0+URZ], R3 ;  /* 0x00000003000085a7 */ /* 0x000ea400080010ff */
[----:B--2---:R-:W-:Y:S05]  /*8840*/  @!P0 BRA `(.L_x_143) ;  /* 0xfffffffc00f08947 */ /* 0x004fea000383ffff */
[----:B------:R-:W-:Y:S05]  /*8850*/  BRA `(.L_x_144) ;  /* 0xffffffa000cc7947 */ /* 0x000fea000383ffff */
.L_x_44:
[----:B------:R-:W-:-:S07]  /*8860*/  MOV R0, UR4 ;  /* 0x0000000400007c02 */ /* 0x000fce0008000f00 */
.L_x_145:
[----:B-1----:R1:W2:Y:S02]  /*8870*/  SYNCS.PHASECHK.TRANS64.TRYWAIT P0, [R0+URZ], R3 ;  /* 0x00000003000075a7 */ /* 0x0022a400080011ff */
[----:B--2---:R-:W-:Y:S05]  /*8880*/  @!P0 NANOSLEEP.SYNCS 0x989680 ;  /* 0x009896800000895d */ /* 0x004fea0003900000 */
[----:B------:R-:W2:Y:S02]  /*8890*/  @!P0 SYNCS.PHASECHK.TRANS64 P0, [R0+URZ], R3 ;  /* 0x00000003000085a7 */ /* 0x000ea400080010ff */
[----:B--2---:R-:W-:Y:S05]  /*88a0*/  @!P0 BRA `(.L_x_145) ;  /* 0xfffffffc00f08947 */ /* 0x004fea000383ffff */
[----:B------:R-:W-:Y:S05]  /*88b0*/  BRA `(.L_x_146) ;  /* 0xffffffa000d87947 */ /* 0x000fea000383ffff */
.L_x_45:
[----:B------:R-:W-:-:S07]  /*88c0*/  MOV R0, UR4 ;  /* 0x0000000400007c02 */ /* 0x000fce0008000f00 */
.L_x_147:
[----:B-1----:R1:W2:Y:S02]  /*88d0*/  SYNCS.PHASECHK.TRANS64.TRYWAIT P0, [R0+URZ], R3 ;  /* 0x00000003000075a7 */ /* 0x0022a400080011ff */
[----:B--2---:R-:W-:Y:S05]  /*88e0*/  @!P0 NANOSLEEP.SYNCS 0x989680 ;  /* 0x009896800000895d */ /* 0x004fea0003900000 */
[----:B------:R-:W2:Y:S02]  /*88f0*/  @!P0 SYNCS.PHASECHK.TRANS64 P0, [R0+URZ], R3 ;  /* 0x00000003000085a7 */ /* 0x000ea400080010ff */
[----:B--2---:R-:W-:Y:S05]  /*8900*/  @!P0 BRA `(.L_x_147) ;  /* 0xfffffffc00f08947 */ /* 0x004fea000383ffff */
[----:B------:R-:W-:Y:S05]  /*8910*/  BRA `(.L_x_148) ;  /* 0xffffffa000e47947 */ /* 0x000fea000383ffff */
.L_x_46:
[----:B------:R-:W-:-:S07]  /*8920*/  MOV R0, UR4 ;  /* 0x0000000400007c02 */ /* 0x000fce0008000f00 */
.L_x_149:
[----:B-1----:R1:W2:Y:S02]  /*8930*/  SYNCS.PHASECHK.TRANS64.TRYWAIT P0, [R0+URZ], R3 ;  /* 0x00000003000075a7 */ /* 0x0022a400080011ff */
[----:B--2---:R-:W-:Y:S05]  /*8940*/  @!P0 NANOSLEEP.SYNCS 0x989680 ;  /* 0x009896800000895d */ /* 0x004fea0003900000 */
[----:B------:R-:W2:Y:S02]  /*8950*/  @!P0 SYNCS.PHASECHK.TRANS64 P0, [R0+URZ], R3 ;  /* 0x00000003000085a7 */ /* 0x000ea400080010ff */
[----:B--2---:R-:W-:Y:S05]  /*8960*/  @!P0 BRA `(.L_x_149) ;  /* 0xfffffffc00f08947 */ /* 0x004fea000383ffff */
[----:B------:R-:W-:Y:S05]  /*8970*/  BRA `(.L_x_150) ;  /* 0xffffffa000f07947 */ /* 0x000fea000383ffff */
.L_x_47:
[----:B------:R-:W-:-:S07]  /*8980*/  MOV R0, UR4 ;  /* 0x0000000400007c02 */ /* 0x000fce0008000f00 */
.L_x_151:
[----:B-1----:R1:W2:Y:S02]  /*8990*/  SYNCS.PHASECHK.TRANS64.TRYWAIT P0, [R0+URZ], R3 ;  /* 0x00000003000075a7 */ /* 0x0022a400080011ff */
[----:B--2---:R-:W-:Y:S05]  /*89a0*/  @!P0 NANOSLEEP.SYNCS 0x989680 ;  /* 0x009896800000895d */ /* 0x004fea0003900000 */
[----:B------:R-:W2:Y:S02]  /*89b0*/  @!P0 SYNCS.PHASECHK.TRANS64 P0, [R0+URZ], R3 ;  /* 0x00000003000085a7 */ /* 0x000ea400080010ff */
[----:B--2---:R-:W-:Y:S05]  /*89c0*/  @!P0 BRA `(.L_x_151) ;  /* 0xfffffffc00f08947 */ /* 0x004fea000383ffff */
[----:B------:R-:W-:Y:S05]  /*89d0*/  BRA `(.L_x_152) ;  /* 0xffffffa000fc7947 */ /* 0x000fea000383ffff */
.L_x_50:
[----:B------:R-:W-:-:S07]  /*89e0*/  MOV R4, UR45 ;  /* 0x0000002d00047c02 */ /* 0x000fce0008000f00 */
.L_x_153:
[----:B--2---:R2:W3:Y:S02]  /*89f0*/  SYNCS.PHASECHK.TRANS64.TRYWAIT P1, [R4+URZ+0xd8], R7 ;  /* 0x0000d807040075a7 */ /* 0x0044e400080211ff */
[----:B---3--:R-:W-:Y:S05]  /*8a00*/  @!P1 NANOSLEEP.SYNCS 0x989680 ;  /* 0x009896800000995d */ /* 0x008fea0003900000 */
[----:B------:R-:W3:Y:S02]  /*8a10*/  @!P1 SYNCS.PHASECHK.TRANS64 P1, [R4+URZ+0xd8], R7 ;  /* 0x0000d807040095a7 */ /* 0x000ee400080210ff */
[----:B---3--:R-:W-:Y:S05]  /*8a20*/  @!P1 BRA `(.L_x_153) ;  /* 0xfffffffc00f09947 */ /* 0x008fea000383ffff */
[----:B------:R-:W-:Y:S05]  /*8a30*/  BRA `(.L_x_154) ;  /* 0xffffffa400607947 */ /* 0x000fea000383ffff */
.L_x_51:
[----:B--2---:R-:W-:-:S07]  /*8a40*/  MOV R4, UR45 ;  /* 0x0000002d00047c02 */ /* 0x004fce0008000f00 */
.L_x_155:
[----:B--2---:R2:W3:Y:S02]  /*8a50*/  SYNCS.PHASECHK.TRANS64.TRYWAIT P1, [R4+URZ+0xd0], R5 ;  /* 0x0000d005040075a7 */ /* 0x0044e400080211ff */
[----:B---3--:R-:W-:Y:S05]  /*8a60*/  @!P1 NANOSLEEP.SYNCS 0x989680 ;  /* 0x009896800000995d */ /* 0x008fea0003900000 */
[----:B------:R-:W3:Y:S02]  /*8a70*/  @!P1 SYNCS.PHASECHK.TRANS64 P1, [R4+URZ+0xd0], R5 ;  /* 0x0000d005040095a7 */ /* 0x000ee400080210ff */
[----:B---3--:R-:W-:Y:S05]  /*8a80*/  @!P1 BRA `(.L_x_155) ;  /* 0xfffffffc00f09947 */ /* 0x008fea000383ffff */
[----:B------:R-:W-:Y:S05]  /*8a90*/  BRA `(.L_x_156) ;  /* 0xffffffa400687947 */ /* 0x000fea000383ffff */
.L_x_59:
[----:B------:R-:W-:-:S07]  /*8aa0*/  MOV R0, UR6 ;  /* 0x0000000600007c02 */ /* 0x000fce0008000f00 */
.L_x_157:
[----:B--2---:R2:W3:Y:S02]  /*8ab0*/  SYNCS.PHASECHK.TRANS64.TRYWAIT P0, [R0+URZ+0xd0], R5 ;  /* 0x0000d005000075a7 */ /* 0x0044e400080011ff */
[----:B---3--:R-:W-:Y:S05]  /*8ac0*/  @!P0 NANOSLEEP.SYNCS 0x989680 ;  /* 0x009896800000895d */ /* 0x008fea0003900000 */
[----:B------:R-:W3:Y:S02]  /*8ad0*/  @!P0 SYNCS.PHASECHK.TRANS64 P0, [R0+URZ+0xd0], R5 ;  /* 0x0000d005000085a7 */ /* 0x000ee400080010ff */
[----:B---3--:R-:W-:Y:S05]  /*8ae0*/  @!P0 BRA `(.L_x_157) ;  /* 0xfffffffc00f08947 */ /* 0x008fea000383ffff */
[----:B------:R-:W-:Y:S05]  /*8af0*/  BRA `(.L_x_158) ;  /* 0xffffffa800f47947 */ /* 0x000fea000383ffff */
.L_x_60:
[----:B------:R-:W-:-:S07]  /*8b00*/  MOV R5, UR8 ;  /* 0x0000000800057c02 */ /* 0x000fce0008000f00 */
.L_x_159:
[----:B--2---:R2:W3:Y:S02]  /*8b10*/  SYNCS.PHASECHK.TRANS64.TRYWAIT P0, [R5+URZ+0xf0], R0 ;  /* 0x0000f000050075a7 */ /* 0x0044e400080011ff */
[----:B---3--:R-:W-:Y:S05]  /*8b20*/  @!P0 NANOSLEEP.SYNCS 0x989680 ;  /* 0x009896800000895d */ /* 0x008fea0003900000 */
[----:B------:R-:W3:Y:S02]  /*8b30*/  @!P0 SYNCS.PHASECHK.TRANS64 P0, [R5+URZ+0xf0], R0 ;  /* 0x0000f000050085a7 */ /* 0x000ee400080010ff */
[----:B---3--:R-:W-:Y:S05]  /*8b40*/  @!P0 BRA `(.L_x_159) ;  /* 0xfffffffc00f08947 */ /* 0x008fea000383ffff */
[----:B------:R-:W-:Y:S05]  /*8b50*/  BRA `(.L_x_160) ;  /* 0xffffffac00107947 */ /* 0x000fea000383ffff */
.L_x_63:
[----:B--2---:R-:W-:Y:S07]  /*8b60*/  MOV R0, UR7 ;  /* 0x0000000700007c02 */ /* 0x004fee0008000f00 */
.L_x_161:
[----:B--2---:R2:W3:Y:S02]  /*8b70*/  SYNCS.PHASECHK.TRANS64.TRYWAIT P0, [R0+URZ], R5 ;  /* 0x00000005000075a7 */ /* 0x0044e400080011ff */
[----:B---3--:R-:W-:Y:S05]  /*8b80*/  @!P0 NANOSLEEP.SYNCS 0x989680 ;  /* 0x009896800000895d */ /* 0x008fea0003900000 */
[----:B------:R-:W3:Y:S02]  /*8b90*/  @!P0 SYNCS.PHASECHK.TRANS64 P0, [R0+URZ], R5 ;  /* 0x00000005000085a7 */ /* 0x000ee400080010ff */
[----:B---3--:R-:W-:Y:S05]  /*8ba0*/  @!P0 BRA `(.L_x_161) ;  /* 0xfffffffc00f08947 */ /* 0x008fea000383ffff */
[----:B------:R-:W-:Y:S05]  /*8bb0*/  BRA `(.L_x_62) ;  /* 0xffffffac00347947 */ /* 0x000fea000383ffff */
.L_x_66:
[----:B------:R-:W-:-:S07]  /*8bc0*/  MOV R0, UR5 ;  /* 0x0000000500007c02 */ /* 0x000fce0008000f00 */
.L_x_162:
[----:B-1----:R1:W2:Y:S02]  /*8bd0*/  SYNCS.PHASECHK.TRANS64.TRYWAIT P0, [R0+URZ], R3 ;  /* 0x00000003000075a7 */ /* 0x0022a400080011ff */
[----:B--2---:R-:W-:Y:S05]  /*8be0*/  @!P0 NANOSLEEP.SYNCS 0x989680 ;  /* 0x009896800000895d */ /* 0x004fea0003900000 */
[----:B------:R-:W2:Y:S02]  /*8bf0*/  @!P0 SYNCS.PHASECHK.TRANS64 P0, [R0+URZ], R3 ;  /* 0x00000003000085a7 */ /* 0x000ea400080010ff */
[----:B--2---:R-:W-:Y:S05]  /*8c00*/  @!P0 BRA `(.L_x_162) ;  /* 0xfffffffc00f08947 */ /* 0x004fea000383ffff */
[----:B------:R-:W-:Y:S05]  /*8c10*/  BRA `(.L_x_163) ;  /* 0xffffffb000287947 */ /* 0x000fea000383ffff */
.L_x_67:
[----:B------:R-:W-:-:S07]  /*8c20*/  MOV R0, UR7 ;  /* 0x0000000700007c02 */ /* 0x000fce0008000f00 */
.L_x_164:
[----:B-1----:R1:W2:Y:S02]  /*8c30*/  SYNCS.PHASECHK.TRANS64.TRYWAIT P0, [R0+URZ], R3 ;  /* 0x00000003000075a7 */ /* 0x0022a400080011ff */
[----:B--2---:R-:W-:Y:S05]  /*8c40*/  @!P0 NANOSLEEP.SYNCS 0x989680 ;  /* 0x009896800000895d */ /* 0x004fea0003900000 */
[----:B------:R-:W2:Y:S02]  /*8c50*/  @!P0 SYNCS.PHASECHK.TRANS64 P0, [R0+URZ], R3 ;  /* 0x00000003000085a7 */ /* 0x000ea400080010ff */
[----:B--2---:R-:W-:Y:S05]  /*8c60*/  @!P0 BRA `(.L_x_164) ;  /* 0xfffffffc00f08947 */ /* 0x004fea000383ffff */
[----:B------:R-:W-:Y:S05]  /*8c70*/  BRA `(.L_x_165) ;  /* 0xffffffb000347947 */ /* 0x000fea000383ffff */
.L_x_72:
[----:B------:R-:W-:Y:S07]  /*8c80*/  MOV R0, UR15 ;  /* 0x0000000f00007c02 */ /* 0x000fee0008000f00 */
.L_x_166:
[----:B--2---:R2:W3:Y:S02]  /*8c90*/  SYNCS.PHASECHK.TRANS64.TRYWAIT P0, [R0+URZ+0xd0], R3 ;  /* 0x0000d003000075a7 */ /* 0x0044e400080011ff */
[----:B---3--:R-:W-:Y:S05]  /*8ca0*/  @!P0 NANOSLEEP.SYNCS 0x989680 ;  /* 0x009896800000895d */ /* 0x008fea0003900000 */
[----:B------:R-:W3:Y:S02]  /*8cb0*/  @!P0 SYNCS.PHASECHK.TRANS64 P0, [R0+URZ+0xd0], R3 ;  /* 0x0000d003000085a7 */ /* 0x000ee400080010ff */
[----:B---3--:R-:W-:Y:S05]  /*8cc0*/  @!P0 BRA `(.L_x_166) ;  /* 0xfffffffc00f08947 */ /* 0x008fea000383ffff */
[----:B------:R-:W-:Y:S05]  /*8cd0*/  BRA `(.L_x_167) ;  /* 0xffffffb400687947 */ /* 0x000fea000383ffff */
.L_x_75:
[----:B------:R-:W-:Y:S07]  /*8ce0*/  MOV R0, UR15 ;  /* 0x0000000f00007c02 */ /* 0x000fee0008000f00 */
.L_x_168:
[----:B--2---:R2:W3:Y:S02]  /*8cf0*/  SYNCS.PHASECHK.TRANS64.TRYWAIT P0, [R0+URZ+0xc8], R3 ;  /* 0x0000c803000075a7 */ /* 0x0044e400080011ff */
[----:B---3--:R-:W-:Y:S05]  /*8d00*/  @!P0 NANOSLEEP.SYNCS 0x989680 ;  /* 0x009896800000895d */ /* 0x008fea0003900000 */
[----:B------:R-:W3:Y:S02]  /*8d10*/  @!P0 SYNCS.PHASECHK.TRANS64 P0, [R0+URZ+0xc8], R3 ;  /* 0x0000c803000085a7 */ /* 0x000ee400080010ff */
[----:B---3--:R-:W-:Y:S05]  /*8d20*/  @!P0 BRA `(.L_x_168) ;  /* 0xfffffffc00f08947 */ /* 0x008fea000383ffff */
[----:B------:R-:W-:Y:S05]  /*8d30*/  BRA `(.L_x_74) ;  /* 0xffffffb800407947 */ /* 0x000fea000383ffff */
.L_x_78:
[----:B------:R-:W-:Y:S07]  /*8d40*/  MOV R3, UR15 ;  /* 0x0000000f00037c02 */ /* 0x000fee0008000f00 */
.L_x_169:
[----:B-1----:R1:W2:Y:S02]  /*8d50*/  SYNCS.PHASECHK.TRANS64.TRYWAIT P0, [R3+URZ+0xa0], R12 ;  /* 0x0000a00c030075a7 */ /* 0x0022a400080011ff */
[----:B--2---:R-:W-:Y:S05]  /*8d60*/  @!P0 NANOSLEEP.SYNCS 0x989680 ;  /* 0x009896800000895d */ /* 0x004fea0003900000 */
[----:B------:R-:W2:Y:S02]  /*8d70*/  @!P0 SYNCS.PHASECHK.TRANS64 P0, [R3+URZ+0xa0], R12 ;  /* 0x0000a00c030085a7 */ /* 0x000ea400080010ff */
[----:B--2---:R-:W-:Y:S05]  /*8d80*/  @!P0 BRA `(.L_x_169) ;  /* 0xfffffffc00f08947 */ /* 0x004fea000383ffff */
[----:B------:R-:W-:Y:S05]  /*8d90*/  BRA `(.L_x_170) ;  /* 0xffffffb800f87947 */ /* 0x000fea000383ffff */
.L_x_79:
[----:B-1----:R-:W-:Y:S07]  /*8da0*/  MOV R3, UR15 ;  /* 0x0000000f00037c02 */ /* 0x002fee0008000f00 */
.L_x_171:
[----:B-1----:R1:W2:Y:S02]  /*8db0*/  SYNCS.PHASECHK.TRANS64.TRYWAIT P0, [R3+URZ+0xa8], R12 ;  /* 0x0000a80c030075a7 */ /* 0x0022a400080011ff */
[----:B--2---:R-:W-:Y:S05]  /*8dc0*/  @!P0 NANOSLEEP.SYNCS 0x989680 ;  /* 0x009896800000895d */ /* 0x004fea0003900000 */
[----:B------:R-:W2:Y:S02]  /*8dd0*/  @!P0 SYNCS.PHASECHK.TRANS64 P0, [R3+URZ+0xa8], R12 ;  /* 0x0000a80c030085a7 */ /* 0x000ea400080010ff */
[----:B--2---:R-:W-:Y:S05]  /*8de0*/  @!P0 BRA `(.L_x_171) ;  /* 0xfffffffc00f08947 */ /* 0x004fea000383ffff */
[----:B------:R-:W-:Y:S05]  /*8df0*/  BRA `(.L_x_172) ;  /* 0xffffffbc00307947 */ /* 0x000fea000383ffff */
.L_x_80:
[----:B-1----:R-:W-:Y:S07]  /*8e00*/  MOV R3, UR15 ;  /* 0x0000000f00037c02 */ /* 0x002fee0008000f00 */
.L_x_173:
[----:B-1----:R1:W2:Y:S02]  /*8e10*/  SYNCS.PHASECHK.TRANS64.TRYWAIT P0, [R3+URZ+0xb0], R12 ;  /* 0x0000b00c030075a7 */ /* 0x0022a400080011ff */
[----:B--2---:R-:W-:Y:S05]  /*8e20*/  @!P0 NANOSLEEP.SYNCS 0x989680 ;  /* 0x009896800000895d */ /* 0x004fea0003900000 */
[----:B------:R-:W2:Y:S02]  /*8e30*/  @!P0 SYNCS.PHASECHK.TRANS64 P0, [R3+URZ+0xb0], R12 ;  /* 0x0000b00c030085a7 */ /* 0x000ea400080010ff */
[----:B--2---:R-:W-:Y:S05]  /*8e40*/  @!P0 BRA `(.L_x_173) ;  /* 0xfffffffc00f08947 */ /* 0x004fea000383ffff */
[----:B------:R-:W-:Y:S05]  /*8e50*/  BRA `(.L_x_174) ;  /* 0xffffffbc00787947 */ /* 0x000fea000383ffff */
.L_x_81:
[----:B------:R-:W-:Y:S07]  /*8e60*/  MOV R3, UR15 ;  /* 0x0000000f00037c02 */ /* 0x000fee0008000f00 */
.L_x_175:
[----:B-1----:R1:W2:Y:S02]  /*8e70*/  SYNCS.PHASECHK.TRANS64.TRYWAIT P0, [R3+URZ+0xb8], R12 ;  /* 0x0000b80c030075a7 */ /* 0x0022a400080011ff */
[----:B--2---:R-:W-:Y:S05]  /*8e80*/  @!P0 NANOSLEEP.SYNCS 0x989680 ;  /* 0x009896800000895d */ /* 0x004fea0003900000 */
[----:B------:R-:W2:Y:S02]  /*8e90*/  @!P0 SYNCS.PHASECHK.TRANS64 P0, [R3+URZ+0xb8], R12 ;  /* 0x0000b80c030085a7 */ /* 0x000ea400080010ff */
[----:B--2---:R-:W-:Y:S05]  /*8ea0*/  @!P0 BRA `(.L_x_175) ;  /* 0xfffffffc00f08947 */ /* 0x004fea000383ffff */
[----:B------:R-:W-:Y:S05]  /*8eb0*/  BRA `(.L_x_176) ;  /* 0xffffffc000007947 */ /* 0x000fea000383ffff */
.L_x_83:
[----:B------:R-:W-:-:S07]  /*8ec0*/  MOV R0, UR15 ;  /* 0x0000000f00007c02 */ /* 0x000fce0008000f00 */
.L_x_177:
[----:B-1----:R1:W3:Y:S02]  /*8ed0*/  SYNCS.PHASECHK.TRANS64.TRYWAIT P0, [R0+URZ+0xa0], R3 ;  /* 0x0000a003000075a7 */ /* 0x0022e400080011ff */
[----:B---3--:R-:W-:Y:S05]  /*8ee0*/  @!P0 NANOSLEEP.SYNCS 0x989680 ;  /* 0x009896800000895d */ /* 0x008fea0003900000 */
[----:B------:R-:W3:Y:S02]  /*8ef0*/  @!P0 SYNCS.PHASECHK.TRANS64 P0, [R0+URZ+0xa0], R3 ;  /* 0x0000a003000085a7 */ /* 0x000ee400080010ff */
[----:B---3--:R-:W-:Y:S05]  /*8f00*/  @!P0 BRA `(.L_x_177) ;  /* 0xfffffffc00f08947 */ /* 0x008fea000383ffff */
[----:B------:R-:W-:Y:S05]  /*8f10*/  BRA `(.L_x_178) ;  /* 0xffffffc000647947 */ /* 0x000fea000383ffff */
.L_x_84:
[----:B-1----:R-:W-:-:S07]  /*8f20*/  MOV R0, UR15 ;  /* 0x0000000f00007c02 */ /* 0x002fce0008000f00 */
.L_x_179:
[----:B-1----:R1:W3:Y:S02]  /*8f30*/  SYNCS.PHASECHK.TRANS64.TRYWAIT P0, [R0+URZ+0xa8], R3 ;  /* 0x0000a803000075a7 */ /* 0x0022e400080011ff */
[----:B---3--:R-:W-:Y:S05]  /*8f40*/  @!P0 NANOSLEEP.SYNCS 0x989680 ;  /* 0x009896800000895d */ /* 0x008fea0003900000 */
[----:B------:R-:W3:Y:S02]  /*8f50*/  @!P0 SYNCS.PHASECHK.TRANS64 P0, [R0+URZ+0xa8], R3 ;  /* 0x0000a803000085a7 */ /* 0x000ee400080010ff */
[----:B---3--:R-:W-:Y:S05]  /*8f60*/  @!P0 BRA `(.L_x_179) ;  /* 0xfffffffc00f08947 */ /* 0x008fea000383ffff */
[----:B------:R-:W-:Y:S05]  /*8f70*/  BRA `(.L_x_180) ;  /* 0xffffffc000547947 */ /* 0x000fea000383ffff */
.L_x_85:
[----:B-1----:R-:W-:-:S07]  /*8f80*/  MOV R0, UR15 ;  /* 0x0000000f00007c02 */ /* 0x002fce0008000f00 */
.L_x_181:
[----:B-1----:R1:W3:Y:S02]  /*8f90*/  SYNCS.PHASECHK.TRANS64.TRYWAIT P0, [R0+URZ+0xb0], R3 ;  /* 0x0000b003000075a7 */ /* 0x0022e400080011ff */
[----:B---3--:R-:W-:Y:S05]  /*8fa0*/  @!P0 NANOSLEEP.SYNCS 0x989680 ;  /* 0x009896800000895d */ /* 0x008fea0003900000 */
[----:B------:R-:W3:Y:S02]  /*8fb0*/  @!P0 SYNCS.PHASECHK.TRANS64 P0, [R0+URZ+0xb0], R3 ;  /* 0x0000b003000085a7 */ /* 0x000ee400080010ff */
[----:B---3--:R-:W-:Y:S05]  /*8fc0*/  @!P0 BRA `(.L_x_181) ;  /* 0xfffffffc00f08947 */ /* 0x008fea000383ffff */
[----:B------:R-:W-:Y:S05]  /*8fd0*/  BRA `(.L_x_182) ;  /* 0xffffffc000447947 */ /* 0x000fea000383ffff */
.L_x_87:
[----:B------:R-:W-:Y:S07]  /*8fe0*/  MOV R0, UR50 ;  /* 0x0000003200007c02 */ /* 0x000fee0008000f00 */
.L_x_183:
[----:B-1----:R1:W2:Y:S02]  /*8ff0*/  SYNCS.PHASECHK.TRANS64.TRYWAIT P0, [R0+URZ+0xd0], R3 ;  /* 0x0000d003000075a7 */ /* 0x0022a400080011ff */
[----:B--2---:R-:W-:Y:S05]  /*9000*/  @!P0 NANOSLEEP.SYNCS 0x989680 ;  /* 0x009896800000895d */ /* 0x004fea0003900000 */
[----:B------:R-:W2:Y:S02]  /*9010*/  @!P0 SYNCS.PHASECHK.TRANS64 P0, [R0+URZ+0xd0], R3 ;  /* 0x0000d003000085a7 */ /* 0x000ea400080010ff */
[----:B--2---:R-:W-:Y:S05]  /*9020*/  @!P0 BRA `(.L_x_183) ;  /* 0xfffffffc00f08947 */ /* 0x004fea000383ffff */
[----:B------:R-:W-:Y:S05]  /*9030*/  BRA `(.L_x_184) ;  /* 0xffffffc400207947 */ /* 0x000fea000383ffff */
.L_x_98:
[----:B-1----:R-:W-:Y:S04]  /*9040*/  MOV R2, UR50 ;  /* 0x0000003200027c02 */ /* 0x002fe80008000f00 */
[----:B------:R1:W3:Y:S03]  /*9050*/  SYNCS.PHASECHK.TRANS64.TRYWAIT P1, [R2+URZ+0x80], R3 ;  /* 0x00008003020075a7 */ /* 0x0002e600080211ff */
[----:B---3--:R-:W-:Y:S05]  /*9060*/  @!P1 NANOSLEEP.SYNCS 0x989680 ;  /* 0x009896800000995d */ /* 0x008fea0003900000 */
[----:B------:R-:W3:Y:S02]  /*9070*/  @!P1 SYNCS.PHASECHK.TRANS64 P1, [R2+URZ+0x80], R3 ;  /* 0x00008003020095a7 */ /* 0x000ee400080210ff */
[----:B---3--:R-:W-:Y:S05]  /*9080*/  @!P1 BRA `(.L_x_98) ;  /* 0xfffffffc00ec9947 */ /* 0x008fea000383ffff */
[----:B------:R-:W-:Y:S05]  /*9090*/  BRA `(.L_x_97) ;  /* 0xffffffd000487947 */ /* 0x000fea000383ffff */
.L_x_100:
[----:B-1----:R1:W4:Y:S02]  /*90a0*/  SYNCS.PHASECHK.TRANS64.TRYWAIT P0, [R83+URZ+0xe0], R0 ;  /* 0x0000e000530075a7 */ /* 0x00232400080011ff */
[----:B----4-:R-:W-:Y:S05]  /*90b0*/  @!P0 NANOSLEEP.SYNCS 0x989680 ;  /* 0x009896800000895d */ /* 0x010fea0003900000 */
[----:B------:R-:W4:Y:S02]  /*90c0*/  @!P0 SYNCS.PHASECHK.TRANS64 P0, [R83+URZ+0xe0], R0 ;  /* 0x0000e000530085a7 */ /* 0x000f2400080010ff */
[----:B----4-:R-:W-:Y:S05]  /*90d0*/  @!P0 BRA `(.L_x_100) ;  /* 0xfffffffc00f08947 */ /* 0x010fea000383ffff */
[----:B------:R-:W-:Y:S05]  /*90e0*/  BRA `(.L_x_99) ;  /* 0xffffffd0006c7947 */ /* 0x000fea000383ffff */
.L_x_109:
[----:B--2---:R2:W4:Y:S02]  /*90f0*/  SYNCS.PHASECHK.TRANS64.TRYWAIT P0, [R4+URZ+0x80], R3 ;  /* 0x00008003040075a7 */ /* 0x00452400080011ff */
[----:B----4-:R-:W-:Y:S05]  /*9100*/  @!P0 NANOSLEEP.SYNCS 0x989680 ;  /* 0x009896800000895d */ /* 0x010fea0003900000 */
[----:B------:R-:W4:Y:S02]  /*9110*/  @!P0 SYNCS.PHASECHK.TRANS64 P0, [R4+URZ+0x80], R3 ;  /* 0x00008003040085a7 */ /* 0x000f2400080010ff */
[----:B----4-:R-:W-:Y:S05]  /*9120*/  @!P0 BRA `(.L_x_109) ;  /* 0xfffffffc00f08947 */ /* 0x010fea000383ffff */
[----:B------:R-:W-:Y:S05]  /*9130*/  BRA `(.L_x_108) ;  /* 0xffffffd800607947 */ /* 0x000fea000383ffff */
.L_x_117:
[----:B--2---:R2:W4:Y:S02]  /*9140*/  SYNCS.PHASECHK.TRANS64.TRYWAIT P0, [R16+URZ+0x80], R3 ;  /* 0x00008003100075a7 */ /* 0x00452400080011ff */
[----:B----4-:R-:W-:Y:S05]  /*9150*/  @!P0 NANOSLEEP.SYNCS 0x989680 ;  /* 0x009896800000895d */ /* 0x010fea0003900000 */
[----:B------:R-:W4:Y:S02]  /*9160*/  @!P0 SYNCS.PHASECHK.TRANS64 P0, [R16+URZ+0x80], R3 ;  /* 0x00008003100085a7 */ /* 0x000f2400080010ff */
[----:B----4-:R-:W-:Y:S05]  /*9170*/  @!P0 BRA `(.L_x_117) ;  /* 0xfffffffc00f08947 */ /* 0x010fea000383ffff */
[----:B------:R-:W-:Y:S05]  /*9180*/  BRA `(.L_x_116) ;  /* 0xffffffe000707947 */ /* 0x000fea000383ffff */
.L_x_125:
[----:B--2---:R2:W4:Y:S02]  /*9190*/  SYNCS.PHASECHK.TRANS64.TRYWAIT P0, [R17+URZ+0x80], R0 ;  /* 0x00008000110075a7 */ /* 0x00452400080011ff */
[----:B----4-:R-:W-:Y:S05]  /*91a0*/  @!P0 NANOSLEEP.SYNCS 0x989680 ;  /* 0x009896800000895d */ /* 0x010fea0003900000 */
[----:B------:R-:W4:Y:S02]  /*91b0*/  @!P0 SYNCS.PHASECHK.TRANS64 P0, [R17+URZ+0x80], R0 ;  /* 0x00008000110085a7 */ /* 0x000f2400080010ff */
[----:B----4-:R-:W-:Y:S05]  /*91c0*/  @!P0 BRA `(.L_x_125) ;  /* 0xfffffffc00f08947 */ /* 0x010fea000383ffff */
[----:B------:R-:W-:Y:S05]  /*91d0*/  BRA `(.L_x_124) ;  /* 0xffffffe8007c7947 */ /* 0x000fea000383ffff */
        .weak           $__internal_0_$__cuda_sm10x_tcgen05_guardrail_trap_col_being_dealloced_not_returned_by_alloc
        .type           $__internal_0_$__cuda_sm10x_tcgen05_guardrail_trap_col_being_dealloced_not_returned_by_alloc,@function
        .size           $__internal_0_$__cuda_sm10x_tcgen05_guardrail_trap_col_being_dealloced_not_returned_by_alloc,($__internal_1_$__cuda_sm10x_tcgen05_guardrail_trap_phase_invalid_during_alloc - $__internal_0_$__cuda_sm10x_tcgen05_guardrail_trap_col_being_dealloced_not_returned_by_alloc)
$__internal_0_$__cuda_sm10x_tcgen05_guardrail_trap_col_being_dealloced_not_returned_by_alloc:
[----:B------:R-:W-:Y:S05]  /*91e0*/  BPT.TRAP 0x1 ;  /* 0x000000040000795c */ /* 0x000fea0000300000 */
[----:B------:R-:W-:-:S04]  /*91f0*/  HFMA2 R3, -RZ, RZ, 0, 0 ;  /* 0x00000000ff037431 */ /* 0x000fc800000001ff */
[----:B------:R-:W-:Y:S05]  /*9200*/  RET.REL.NODEC R2 `(_ZN7cutlass13device_kernelINS_4conv6kernel13ConvUniversalINS1_16ConvProblemShapeILNS1_8OperatorE1ELi2EEENS1_10collective14CollectiveConvINS1_47MainloopSm100TmaUmmaWarpSpecializedImplicitGemmILS5_1ELi8ELi2ELi1ELi2EN4cute5tupleIJNSA_1CILi2EEENSC_ILi1EEESE_EEEEENSB_IJNSC_ILi64EEENSC_ILi128EEENSB_IJSH_EEEEEENS_10bfloat16_tESL_NSA_8TiledMMAINSA_8MMA_AtomIJNSA_20SM100_MMA_F16BF16_SSISL_SL_fLi64ELi128ELNSA_4UMMA5MajorE0ELSQ_1ELNSP_7ScaleInE0ELSR_0EEEEEENSA_6LayoutINSB_IJSE_SE_SE_EEENSB_IJNSC_ILi0EEESW_SW_EEEEENSB_IJNSA_10UnderscoreESZ_SZ_EEEEENS7_6detail27Sm100ImplicitGemmTileTraitsINSA_20SM90_TMA_LOAD_IM2COLENSA_14ComposedLayoutINSA_7SwizzleILi3ELi4ELi3EEENSA_18smem_ptr_flag_bitsILi16EEENSU_INSB_IJNSC_ILi8EEESH_EEENSB_IJSH_SE_EEEEEEEvEENS13_INSA_23SM90_TMA_LOAD_MULTICASTENS15_IS17_S19_NSU_INSB_IJSH_S1A_EEENSB_IJSE_SH_EEEEEEEvEEEENS_8epilogue10collective18CollectiveEpilogueINS1N_23Sm100TmaWarpSpecializedILi4ELi2ELi16ELb1ELb0EEEJSK_NSB_IJNSU_ISH_SE_EENSU_INSC_ILi32EEESE_EEEEESL_NSB_IJNSB_IJlllEEESE_SW_EEESL_S1X_NS1N_6fusion15FusionCallbacksIS1R_NS1Y_17LinearCombinationISL_fSL_fLNS_15FloatRoundStyleE2EEESK_S1V_JEEENSA_5SM1004TMEM4LOAD26SM100_TMEM_LOAD_16dp256b4xES14_NS15_INS16_ILi2ELi4ELi3EEES19_NSU_INSB_IJS1A_S1T_EEENSB_IJS1T_SE_EEEEEEENSA_17SM75_U32x4_LDSM_NENSA_21SM90_TMA_STORE_IM2COLES2C_NSA_17SM90_U32x4_STSM_NENSA_39AutoVectorizingCopyWithAssumedAlignmentILi128EEEEEEvvEEEEvNT_6ParamsE) ;  /* 0xffffff6c027c7950 */ /* 0x000fea0003c3ffff */
        .weak           $__internal_1_$__cuda_sm10x_tcgen05_guardrail_trap_phase_invalid_during_alloc
        .type           $__internal_1_$__cuda_sm10x_tcgen05_guardrail_trap_phase_invalid_during_alloc,@function
        .size           $__internal_1_$__cuda_sm10x_tcgen05_guardrail_trap_phase_invalid_during_alloc,($__internal_2_$__cuda_sm10x_tcgen05_guardrail_trap_unallocated_columns_being_dealloced - $__internal_1_$__cuda_sm10x_tcgen05_guardrail_trap_phase_invalid_during_alloc)
$__internal_1_$__cuda_sm10x_tcgen05_guardrail_trap_phase_invalid_during_alloc:
[----:B------:R-:W-:Y:S05]  /*9210*/  BPT.TRAP 0x1 ;  /* 0x000000040000795c */ /* 0x000fea0000300000 */
[----:B------:R-:W-:-:S04]  /*9220*/  MOV R3, 0x0 ;  /* 0x0000000000037802 */ /* 0x000fc80000000f00 */
[----:B------:R-:W-:Y:S05]  /*9230*/  RET.REL.NODEC R2 `(_ZN7cutlass13device_kernelINS_4conv6kernel13ConvUniversalINS1_16ConvProblemShapeILNS1_8OperatorE1ELi2EEENS1_10collective14CollectiveConvINS1_47MainloopSm100TmaUmmaWarpSpecializedImplicitGemmILS5_1ELi8ELi2ELi1ELi2EN4cute5tupleIJNSA_1CILi2EEENSC_ILi1EEESE_EEEEENSB_IJNSC_ILi64EEENSC_ILi128EEENSB_IJSH_EEEEEENS_10bfloat16_tESL_NSA_8TiledMMAINSA_8MMA_AtomIJNSA_20SM100_MMA_F16BF16_SSISL_SL_fLi64ELi128ELNSA_4UMMA5MajorE0ELSQ_1ELNSP_7ScaleInE0ELSR_0EEEEEENSA_6LayoutINSB_IJSE_SE_SE_EEENSB_IJNSC_ILi0EEESW_SW_EEEEENSB_IJNSA_10UnderscoreESZ_SZ_EEEEENS7_6detail27Sm100ImplicitGemmTileTraitsINSA_20SM90_TMA_LOAD_IM2COLENSA_14ComposedLayoutINSA_7SwizzleILi3ELi4ELi3EEENSA_18smem_ptr_flag_bitsILi16EEENSU_INSB_IJNSC_ILi8EEESH_EEENSB_IJSH_SE_EEEEEEEvEENS13_INSA_23SM90_TMA_LOAD_MULTICASTENS15_IS17_S19_NSU_INSB_IJSH_S1A_EEENSB_IJSE_SH_EEEEEEEvEEEENS_8epilogue10collective18CollectiveEpilogueINS1N_23Sm100TmaWarpSpecializedILi4ELi2ELi16ELb1ELb0EEEJSK_NSB_IJNSU_ISH_SE_EENSU_INSC_ILi32EEESE_EEEEESL_NSB_IJNSB_IJlllEEESE_SW_EEESL_S1X_NS1N_6fusion15FusionCallbacksIS1R_NS1Y_17LinearCombinationISL_fSL_fLNS_15FloatRoundStyleE2EEESK_S1V_JEEENSA_5SM1004TMEM4LOAD26SM100_TMEM_LOAD_16dp256b4xES14_NS15_INS16_ILi2ELi4ELi3EEES19_NSU_INSB_IJS1A_S1T_EEENSB_IJS1T_SE_EEEEEEENSA_17SM75_U32x4_LDSM_NENSA_21SM90_TMA_STORE_IM2COLES2C_NSA_17SM90_U32x4_STSM_NENSA_39AutoVectorizingCopyWithAssumedAlignmentILi128EEEEEEvvEEEEvNT_6ParamsE) ;  /* 0xffffff6c02707950 */ /* 0x000fea0003c3ffff */
        .weak           $__internal_2_$__cuda_sm10x_tcgen05_guardrail_trap_unallocated_columns_being_dealloced
        .type           $__internal_2_$__cuda_sm10x_tcgen05_guardrail_trap_unallocated_columns_being_dealloced,@function
        .size           $__internal_2_$__cuda_sm10x_tcgen05_guardrail_trap_unallocated_columns_being_dealloced,(.L_x_186 - $__internal_2_$__cuda_sm10x_tcgen05_guardrail_trap_unallocated_columns_being_dealloced)
$__internal_2_$__cuda_sm10x_tcgen05_guardrail_trap_unallocated_columns_being_dealloced:
[----:B------:R-:W-:Y:S05]  /*9240*/  BPT.TRAP 0x1 ;  /* 0x000000040000795c */ /* 0x000fea0000300000 */
[----:B------:R-:W-:-:S04]  /*9250*/  HFMA2 R3, -RZ, RZ, 0, 0 ;  /* 0x00000000ff037431 */ /* 0x000fc800000001ff */
[----:B------:R-:W-:Y:S05]  /*9260*/  RET.REL.NODEC R2 `(_ZN7cutlass13device_kernelINS_4conv6kernel13ConvUniversalINS1_16ConvProblemShapeILNS1_8OperatorE1ELi2EEENS1_10collective14CollectiveConvINS1_47MainloopSm100TmaUmmaWarpSpecializedImplicitGemmILS5_1ELi8ELi2ELi1ELi2EN4cute5tupleIJNSA_1CILi2EEENSC_ILi1EEESE_EEEEENSB_IJNSC_ILi64EEENSC_ILi128EEENSB_IJSH_EEEEEENS_10bfloat16_tESL_NSA_8TiledMMAINSA_8MMA_AtomIJNSA_20SM100_MMA_F16BF16_SSISL_SL_fLi64ELi128ELNSA_4UMMA5MajorE0ELSQ_1ELNSP_7ScaleInE0ELSR_0EEEEEENSA_6LayoutINSB_IJSE_SE_SE_EEENSB_IJNSC_ILi0EEESW_SW_EEEEENSB_IJNSA_10UnderscoreESZ_SZ_EEEEENS7_6detail27Sm100ImplicitGemmTileTraitsINSA_20SM90_TMA_LOAD_IM2COLENSA_14ComposedLayoutINSA_7SwizzleILi3ELi4ELi3EEENSA_18smem_ptr_flag_bitsILi16EEENSU_INSB_IJNSC_ILi8EEESH_EEENSB_IJSH_SE_EEEEEEEvEENS13_INSA_23SM90_TMA_LOAD_MULTICASTENS15_IS17_S19_NSU_INSB_IJSH_S1A_EEENSB_IJSE_SH_EEEEEEEvEEEENS_8epilogue10collective18CollectiveEpilogueINS1N_23Sm100TmaWarpSpecializedILi4ELi2ELi16ELb1ELb0EEEJSK_NSB_IJNSU_ISH_SE_EENSU_INSC_ILi32EEESE_EEEEESL_NSB_IJNSB_IJlllEEESE_SW_EEESL_S1X_NS1N_6fusion15FusionCallbacksIS1R_NS1Y_17LinearCombinationISL_fSL_fLNS_15FloatRoundStyleE2EEESK_S1V_JEEENSA_5SM1004TMEM4LOAD26SM100_TMEM_LOAD_16dp256b4xES14_NS15_INS16_ILi2ELi4ELi3EEES19_NSU_INSB_IJS1A_S1T_EEENSB_IJS1T_SE_EEEEEEENSA_17SM75_U32x4_LDSM_NENSA_21SM90_TMA_STORE_IM2COLES2C_NSA_17SM90_U32x4_STSM_NENSA_39AutoVectorizingCopyWithAssumedAlignmentILi128EEEEEEvvEEEEvNT_6ParamsE) ;  /* 0xffffff6c02647950 */ /* 0x000fea0003c3ffff */
.L_x_185:
[----:B------:R-:W-:-:S00]  /*9270*/  BRA `(.L_x_185) ;  /* 0xfffffffc00fc7947 */ /* 0x000fc0000383ffff */
[----:B------:R-:W-:-:S00]  /*9280*/  NOP ;  /* 0x0000000000007918 */ /* 0x000fc00000000000 */
[----:B------:R-:W-:-:S00]  /*9290*/  NOP ;  /* 0x0000000000007918 */ /* 0x000fc00000000000 */
[----:B------:R-:W-:-:S00]  /*92a0*/  NOP ;  /* 0x0000000000007918 */ /* 0x000fc00000000000 */
[----:B------:R-:W-:-:S00]  /*92b0*/  NOP ;  /* 0x0000000000007918 */ /* 0x000fc00000000000 */
[----:B------:R-:W-:-:S00]  /*92c0*/  NOP ;  /* 0x0000000000007918 */ /* 0x000fc00000000000 */
[----:B------:R-:W-:-:S00]  /*92d0*/  NOP ;  /* 0x0000000000007918 */ /* 0x000fc00000000000 */
[----:B------:R-:W-:-:S00]  /*92e0*/  NOP ;  /* 0x0000000000007918 */ /* 0x000fc00000000000 */
[----:B------:R-:W-:-:S00]  /*92f0*/  NOP ;  /* 0x0000000000007918 */ /* 0x000fc00000000000 */
.L_x_186:


//--------------------- .nv.global.init           --------------------------
	.section	.nv.global.init,"aw",@progbits
.nv.global.init:
	.type		$str$29,@object
	.size		$str$29,($str$30 - $str$29)
$str$29:
        /*0000*/ 	.byte	0x28, 0x61, 0x64, 0x64, 0x72, 0x65, 0x73, 0x73, 0x20, 0x26, 0x20, 0x6d, 0x61, 0x73, 0x6b, 0x29
        /*0010*/ 	.byte	0x20, 0x3d, 0x3d, 0x20, 0x30, 0x00
	.type		$str$30,@object
	.size		$str$30,($str$28 - $str$30)
$str$30:
        /*0016*/ 	.byte	0x2f, 0x74, 0x6d, 0x70, 0x2f, 0x63, 0x75, 0x74, 0x6c, 0x61, 0x73, 0x73, 0x5f, 0x73, 0x77, 0x65
        /*0026*/ 	.byte	0x65, 0x70, 0x5f, 0x73, 0x72, 0x63, 0x2f, 0x69, 0x6e, 0x63, 0x6c, 0x75, 0x64, 0x65, 0x2f, 0x63
        /*0036*/ 	.byte	0x75, 0x74, 0x65, 0x2f, 0x70, 0x6f, 0x69, 0x6e, 0x74, 0x65, 0x72, 0x5f, 0x66, 0x6c, 0x61, 0x67
        /*0046*/ 	.byte	0x67, 0x65, 0x64, 0x2e, 0x68, 0x70, 0x70, 0x00
	.type		$str$28,@object
	.size		$str$28,($str$27 - $str$28)
$str$28:
        /*004e*/ 	.byte	0x2f, 0x74, 0x6d, 0x70, 0x2f, 0x63, 0x75, 0x74, 0x6c, 0x61, 0x73, 0x73, 0x5f, 0x73, 0x77, 0x65
        /*005e*/ 	.byte	0x65, 0x70, 0x5f, 0x73, 0x72, 0x63, 0x2f, 0x69, 0x6e, 0x63, 0x6c, 0x75, 0x64, 0x65, 0x2f, 0x63
        /*006e*/ 	.byte	0x75, 0x74, 0x65, 0x2f, 0x61, 0x74, 0x6f, 0x6d, 0x2f, 0x63, 0x6f, 0x70, 0x79, 0x5f, 0x74, 0x72
        /*007e*/ 	.byte	0x61, 0x69, 0x74, 0x73, 0x5f, 0x73, 0x6d, 0x31, 0x30, 0x30, 0x2e, 0x68, 0x70, 0x70, 0x00
	.type		$str$27,@object
	.size		$str$27,(__unnamed_1 - $str$27)
$str$27:
        /*008d*/ 	.byte	0x28, 0x28, 0x75, 0x69, 0x6e, 0x74, 0x33, 0x32, 0x5f, 0x74, 0x28, 0x74, 0x68, 0x72, 0x65, 0x61
        /*009d*/ 	.byte	0x64, 0x49, 0x64, 0x78, 0x2e, 0x78, 0x29, 0x20, 0x2f, 0x20, 0x33, 0x32, 0x29, 0x20, 0x25, 0x20
        /*00ad*/ 	.byte	0x34, 0x29, 0x20, 0x3d, 0x3d, 0x20, 0x28, 0x28, 0x28, 0x74, 0x6d, 0x65, 0x6d, 0x5f, 0x61, 0x64
        /*00bd*/ 	.byte	0x64, 0x72, 0x20, 0x3e, 0x3e, 0x20, 0x31, 0x36, 0x29, 0x20, 0x2f, 0x20, 0x33, 0x32, 0x29, 0x20
        /*00cd*/ 	.byte	0x25, 0x20, 0x34, 0x29, 0x00
	.type		__unnamed_1,@object
	.size		__unnamed_1,(__unnamed_2 - __unnamed_1)
__unnamed_1:
        /*00d2*/ 	.byte	0x61, 0x75, 0x74, 0x6f, 0x20, 0x63, 0x75, 0x74, 0x65, 0x3a, 0x3a, 0x61, 0x73, 0x5f, 0x70, 0x6f
        /* <DEDUP_REMOVED lines=24> */
        /*0262*/ 	.byte	0x30, 0x34, 0x38, 0x3e, 0x3e, 0x3e, 0x3e, 0x5d, 0x00
	.type		__unnamed_2,@object
	.size		__unnamed_2,(.L_2 - __unnamed_2)
__unnamed_2:
        /* <DEDUP_REMOVED lines=45> */
        /*053b*/ 	.byte	0x3e, 0x3e, 0x3e, 0x5d, 0x00
.L_2:


//--------------------- .nv.shared._ZN7cutlass13device_kernelINS_4conv6kernel13ConvUniversalINS1_16ConvProblemShapeILNS1_8OperatorE1ELi2EEENS1_10collective14CollectiveConvINS1_47MainloopSm100TmaUmmaWarpSpecializedImplicitGemmILS5_1ELi8ELi2ELi1ELi2EN4cute5tupleIJNSA_1CILi2EEENSC_ILi1EEESE_EEEEENSB_IJNSC_ILi64EEENSC_ILi128EEENSB_IJSH_EEEEEENS_10bfloat16_tESL_NSA_8TiledMMAINSA_8MMA_AtomIJNSA_20SM100_MMA_F16BF16_SSISL_SL_fLi64ELi128ELNSA_4UMMA5MajorE0ELSQ_1ELNSP_7ScaleInE0ELSR_0EEEEEENSA_6LayoutINSB_IJSE_SE_SE_EEENSB_IJNSC_ILi0EEESW_SW_EEEEENSB_IJNSA_10UnderscoreESZ_SZ_EEEEENS7_6detail27Sm100ImplicitGemmTileTraitsINSA_20SM90_TMA_LOAD_IM2COLENSA_14ComposedLayoutINSA_7SwizzleILi3ELi4ELi3EEENSA_18smem_ptr_flag_bitsILi16EEENSU_INSB_IJNSC_ILi8EEESH_EEENSB_IJSH_SE_EEEEEEEvEENS13_INSA_23SM90_TMA_LOAD_MULTICASTENS15_IS17_S19_NSU_INSB_IJSH_S1A_EEENSB_IJSE_SH_EEEEEEEvEEEENS_8epilogue10collective18CollectiveEpilogueINS1N_23Sm100TmaWarpSpecializedILi4ELi2ELi16ELb1ELb0EEEJSK_NSB_IJNSU_ISH_SE_EENSU_INSC_ILi32EEESE_EEEEESL_NSB_IJNSB_IJlllEEESE_SW_EEESL_S1X_NS1N_6fusion15FusionCallbacksIS1R_NS1Y_17LinearCombinationISL_fSL_fLNS_15FloatRoundStyleE2EEESK_S1V_JEEENSA_5SM1004TMEM4LOAD26SM100_TMEM_LOAD_16dp256b4xES14_NS15_INS16_ILi2ELi4ELi3EEES19_NSU_INSB_IJS1A_S1T_EEENSB_IJS1T_SE_EEEEEEENSA_17SM75_U32x4_LDSM_NENSA_21SM90_TMA_STORE_IM2COLES2C_NSA_17SM90_U32x4_STSM_NENSA_39AutoVectorizingCopyWithAssumedAlignmentILi128EEEEEEvvEEEEvNT_6ParamsE --------------------------
	.section	.nv.shared._ZN7cutlass13device_kernelINS_4conv6kernel13ConvUniversalINS1_16ConvProblemShapeILNS1_8OperatorE1ELi2EEENS1_10collective14CollectiveConvINS1_47MainloopSm100TmaUmmaWarpSpecializedImplicitGemmILS5_1ELi8ELi2ELi1ELi2EN4cute5tupleIJNSA_1CILi2EEENSC_ILi1EEESE_EEEEENSB_IJNSC_ILi64EEENSC_ILi128EEENSB_IJSH_EEEEEENS_10bfloat16_tESL_NSA_8TiledMMAINSA_8MMA_AtomIJNSA_20SM100_MMA_F16BF16_SSISL_SL_fLi64ELi128ELNSA_4UMMA5MajorE0ELSQ_1ELNSP_7ScaleInE0ELSR_0EEEEEENSA_6LayoutINSB_IJSE_SE_SE_EEENSB_IJNSC_ILi0EEESW_SW_EEEEENSB_IJNSA_10UnderscoreESZ_SZ_EEEEENS7_6detail27Sm100ImplicitGemmTileTraitsINSA_20SM90_TMA_LOAD_IM2COLENSA_14ComposedLayoutINSA_7SwizzleILi3ELi4ELi3EEENSA_18smem_ptr_flag_bitsILi16EEENSU_INSB_IJNSC_ILi8EEESH_EEENSB_IJSH_SE_EEEEEEEvEENS13_INSA_23SM90_TMA_LOAD_MULTICASTENS15_IS17_S19_NSU_INSB_IJSH_S1A_EEENSB_IJSE_SH_EEEEEEEvEEEENS_8epilogue10collective18CollectiveEpilogueINS1N_23Sm100TmaWarpSpecializedILi4ELi2ELi16ELb1ELb0EEEJSK_NSB_IJNSU_ISH_SE_EENSU_INSC_ILi32EEESE_EEEEESL_NSB_IJNSB_IJlllEEESE_SW_EEESL_S1X_NS1N_6fusion15FusionCallbacksIS1R_NS1Y_17LinearCombinationISL_fSL_fLNS_15FloatRoundStyleE2EEESK_S1V_JEEENSA_5SM1004TMEM4LOAD26SM100_TMEM_LOAD_16dp256b4xES14_NS15_INS16_ILi2ELi4ELi3EEES19_NSU_INSB_IJS1A_S1T_EEENSB_IJS1T_SE_EEEEEEENSA_17SM75_U32x4_LDSM_NENSA_21SM90_TMA_STORE_IM2COLES2C_NSA_17SM90_U32x4_STSM_NENSA_39AutoVectorizingCopyWithAssumedAlignmentILi128EEEEEEvvEEEEvNT_6ParamsE,"aw",@nobits
	.sectionflags	@""
	.align	16
	.zero		1024


//--------------------- .nv.shared.reserved.0     --------------------------
	.section	.nv.shared.reserved.0,"aw",@nobits
	.weak		__nv_reservedSMEM_offset_0_alias
	.size		__nv_reservedSMEM_offset_0_alias, 0, 64
	.other		__nv_reservedSMEM_offset_0_alias,@"STO_CUDA_RESERVED_SHARED STV_DEFAULT"
__nv_reservedSMEM_offset_0_alias:
	.zero		0
.nv.shared.reserved.0:
	.zero		64
	.weak		__nv_reservedSMEM_tcgen05_partition
	.type		__nv_reservedSMEM_tcgen05_partition,@object
	.size		__nv_reservedSMEM_tcgen05_partition,(.L_0 - __nv_reservedSMEM_tcgen05_partition)
__nv_reservedSMEM_tcgen05_partition:
	.zero		32
.L_0:


//--------------------- .nv.global                --------------------------
	.section	.nv.global,"aw",@nobits
.nv.global:
	.type		_ZN39_INTERNAL_e0114557_4_k_cu_bcf4c7ce_33344cute1_E,@object
	.size		_ZN39_INTERNAL_e0114557_4_k_cu_bcf4c7ce_33344cute1_E,(_ZN39_INTERNAL_e0114557_4_k_cu_bcf4c7ce_33344cuda3std3__45__cpo6cbeginE - _ZN39_INTERNAL_e0114557_4_k_cu_bcf4c7ce_33344cute1_E)
_ZN39_INTERNAL_e0114557_4_k_cu_bcf4c7ce_33344cute1_E:
	.zero		1
	.type		_ZN39_INTERNAL_e0114557_4_k_cu_bcf4c7ce_33344cuda3std3__45__cpo6cbeginE,@object
	.size		_ZN39_INTERNAL_e0114557_4_k_cu_bcf4c7ce_33344cuda3std3__45__cpo6cbeginE,(_ZN39_INTERNAL_e0114557_4_k_cu_bcf4c7ce_33344cuda3std3__48in_placeE - _ZN39_INTERNAL_e0114557_4_k_cu_bcf4c7ce_33344cuda3std3__45__cpo6cbeginE)
_ZN39_INTERNAL_e0114557_4_k_cu_bcf4c7ce_33344cuda3std3__45__cpo6cbeginE:
	.zero		1
	.type		_ZN39_INTERNAL_e0114557_4_k_cu_bcf4c7ce_33344cuda3std3__48in_placeE,@object
	.size		_ZN39_INTERNAL_e0114557_4_k_cu_bcf4c7ce_33344cuda3std3__48in_placeE,(_ZN39_INTERNAL_e0114557_4_k_cu_bcf4c7ce_33344cuda3std6ranges3__45__cpo9iter_moveE - _ZN39_INTERNAL_e0114557_4_k_cu_bcf4c7ce_33344cuda3std3__48in_placeE)
_ZN39_INTERNAL_e0114557_4_k_cu_bcf4c7ce_33344cuda3std3__48in_placeE:
	.zero		1
	.type		_ZN39_INTERNAL_e0114557_4_k_cu_bcf4c7ce_33344cuda3std6ranges3__45__cpo9iter_moveE,@object
	.size		_ZN39_INTERNAL_e0114557_4_k_cu_bcf4c7ce_33344cuda3std6ranges3__45__cpo9iter_moveE,(_ZN39_INTERNAL_e0114557_4_k_cu_bcf4c7ce_33344cuda3std3__45__cpo5beginE - _ZN39_INTERNAL_e0114557_4_k_cu_bcf4c7ce_33344cuda3std6ranges3__45__cpo9iter_moveE)
_ZN39_INTERNAL_e0114557_4_k_cu_bcf4c7ce_33344cuda3std6ranges3__45__cpo9iter_moveE:
	.zero		1
	.type		_ZN39_INTERNAL_e0114557_4_k_cu_bcf4c7ce_33344cuda3std3__45__cpo5beginE,@object
	.size		_ZN39_INTERNAL_e0114557_4_k_cu_bcf4c7ce_33344cuda3std3__45__cpo5beginE,(_ZN39_INTERNAL_e0114557_4_k_cu_bcf4c7ce_33344cuda3std3__441_GLOBAL__N__e0114557_4_k_cu_bcf4c7ce_33346ignoreE - _ZN39_INTERNAL_e0114557_4_k_cu_bcf4c7ce_33344cuda3std3__45__cpo5beginE)
_ZN39_INTERNAL_e0114557_4_k_cu_bcf4c7ce_33344cuda3std3__45__cpo5beginE:
	.zero		1
	.type		_ZN39_INTERNAL_e0114557_4_k_cu_bcf4c7ce_33344cuda3std3__441_GLOBAL__N__e0114557_4_k_cu_bcf4c7ce_33346ignoreE,@object
	.size		_ZN39_INTERNAL_e0114557_4_k_cu_bcf4c7ce_33344cuda3std3__441_GLOBAL__N__e0114557_4_k_cu_bcf4c7ce_33346ignoreE,(_ZN39_INTERNAL_e0114557_4_k_cu_bcf4c7ce_33344cute7productE - _ZN39_INTERNAL_e0114557_4_k_cu_bcf4c7ce_33344cuda3std3__441_GLOBAL__N__e0114557_4_k_cu_bcf4c7ce_33346ignoreE)
_ZN39_INTERNAL_e0114557_4_k_cu_bcf4c7ce_33344cuda3std3__441_GLOBAL__N__e0114557_4_k_cu_bcf4c7ce_33346ignoreE:
	.zero		1
	.type		_ZN39_INTERNAL_e0114557_4_k_cu_bcf4c7ce_33344cute7productE,@object
	.size		_ZN39_INTERNAL_e0114557_4_k_cu_bcf4c7ce_33344cute7productE,(_ZN39_INTERNAL_e0114557_4_k_cu_bcf4c7ce_33344cuda3std3__45__cpo3endE - _ZN39_INTERNAL_e0114557_4_k_cu_bcf4c7ce_33344cute7productE)
_ZN39_INTERNAL_e0114557_4_k_cu_bcf4c7ce_33344cute7productE:
	.zero		1
	.type		_ZN39_INTERNAL_e0114557_4_k_cu_bcf4c7ce_33344cuda3std3__45__cpo3endE,@object
	.size		_ZN39_INTERNAL_e0114557_4_k_cu_bcf4c7ce_33344cuda3std3__45__cpo3endE,(_ZN39_INTERNAL_e0114557_4_k_cu_bcf4c7ce_33344cuda3std3__419piecewise_constructE - _ZN39_INTERNAL_e0114557_4_k_cu_bcf4c7ce_33344cuda3std3__45__cpo3endE)
_ZN39_INTERNAL_e0114557_4_k_cu_bcf4c7ce_33344cuda3std3__45__cpo3endE:
	.zero		1
	.type		_ZN39_INTERNAL_e0114557_4_k_cu_bcf4c7ce_33344cuda3std3__419piecewise_constructE,@object
	.size		_ZN39_INTERNAL_e0114557_4_k_cu_bcf4c7ce_33344cuda3std3__419piecewise_constructE,(_ZN39_INTERNAL_e0114557_4_k_cu_bcf4c7ce_33344cuda3std3__45__cpo4cendE - _ZN39_INTERNAL_e0114557_4_k_cu_bcf4c7ce_33344cuda3std3__419piecewise_constructE)
_ZN39_INTERNAL_e0114557_4_k_cu_bcf4c7ce_33344cuda3std3__419piecewise_constructE:
	.zero		1
	.type		_ZN39_INTERNAL_e0114557_4_k_cu_bcf4c7ce_33344cuda3std3__45__cpo4cendE,@object
	.size		_ZN39_INTERNAL_e0114557_4_k_cu_bcf4c7ce_33344cuda3std3__45__cpo4cendE,(_ZN39_INTERNAL_e0114557_4_k_cu_bcf4c7ce_33344cuda3std6ranges3__45__cpo4swapE - _ZN39_INTERNAL_e0114557_4_k_cu_bcf4c7ce_33344cuda3std3__45__cpo4cendE)
_ZN39_INTERNAL_e0114557_4_k_cu_bcf4c7ce_33344cuda3std3__45__cpo4cendE:
	.zero		1
	.type		_ZN39_INTERNAL_e0114557_4_k_cu_bcf4c7ce_33344cuda3std6ranges3__45__cpo4swapE,@object
	.size		_ZN39_INTERNAL_e0114557_4_k_cu_bcf4c7ce_33344cuda3std6ranges3__45__cpo4swapE,(.L_10 - _ZN39_INTERNAL_e0114557_4_k_cu_bcf4c7ce_33344cuda3std6ranges3__45__cpo4swapE)
_ZN39_INTERNAL_e0114557_4_k_cu_bcf4c7ce_33344cuda3std6ranges3__45__cpo4swapE:
	.zero		1
.L_10:


//--------------------- .nv.constant0._ZN7cutlass13device_kernelINS_4conv6kernel13ConvUniversalINS1_16ConvProblemShapeILNS1_8OperatorE1ELi2EEENS1_10collective14CollectiveConvINS1_47MainloopSm100TmaUmmaWarpSpecializedImplicitGemmILS5_1ELi8ELi2ELi1ELi2EN4cute5tupleIJNSA_1CILi2EEENSC_ILi1EEESE_EEEEENSB_IJNSC_ILi64EEENSC_ILi128EEENSB_IJSH_EEEEEENS_10bfloat16_tESL_NSA_8TiledMMAINSA_8MMA_AtomIJNSA_20SM100_MMA_F16BF16_SSISL_SL_fLi64ELi128ELNSA_4UMMA5MajorE0ELSQ_1ELNSP_7ScaleInE0ELSR_0EEEEEENSA_6LayoutINSB_IJSE_SE_SE_EEENSB_IJNSC_ILi0EEESW_SW_EEEEENSB_IJNSA_10UnderscoreESZ_SZ_EEEEENS7_6detail27Sm100ImplicitGemmTileTraitsINSA_20SM90_TMA_LOAD_IM2COLENSA_14ComposedLayoutINSA_7SwizzleILi3ELi4ELi3EEENSA_18smem_ptr_flag_bitsILi16EEENSU_INSB_IJNSC_ILi8EEESH_EEENSB_IJSH_SE_EEEEEEEvEENS13_INSA_23SM90_TMA_LOAD_MULTICASTENS15_IS17_S19_NSU_INSB_IJSH_S1A_EEENSB_IJSE_SH_EEEEEEEvEEEENS_8epilogue10collective18CollectiveEpilogueINS1N_23Sm100TmaWarpSpecializedILi4ELi2ELi16ELb1ELb0EEEJSK_NSB_IJNSU_ISH_SE_EENSU_INSC_ILi32EEESE_EEEEESL_NSB_IJNSB_IJlllEEESE_SW_EEESL_S1X_NS1N_6fusion15FusionCallbacksIS1R_NS1Y_17LinearCombinationISL_fSL_fLNS_15FloatRoundStyleE2EEESK_S1V_JEEENSA_5SM1004TMEM4LOAD26SM100_TMEM_LOAD_16dp256b4xES14_NS15_INS16_ILi2ELi4ELi3EEES19_NSU_INSB_IJS1A_S1T_EEENSB_IJS1T_SE_EEEEEEENSA_17SM75_U32x4_LDSM_NENSA_21SM90_TMA_STORE_IM2COLES2C_NSA_17SM90_U32x4_STSM_NENSA_39AutoVectorizingCopyWithAssumedAlignmentILi128EEEEEEvvEEEEvNT_6ParamsE --------------------------
	.section	.nv.constant0._ZN7cutlass13device_kernelINS_4conv6kernel13ConvUniversalINS1_16ConvProblemShapeILNS1_8OperatorE1ELi2EEENS1_10collective14CollectiveConvINS1_47MainloopSm100TmaUmmaWarpSpecializedImplicitGemmILS5_1ELi8ELi2ELi1ELi2EN4cute5tupleIJNSA_1CILi2EEENSC_ILi1EEESE_EEEEENSB_IJNSC_ILi64EEENSC_ILi128EEENSB_IJSH_EEEEEENS_10bfloat16_tESL_NSA_8TiledMMAINSA_8MMA_AtomIJNSA_20SM100_MMA_F16BF16_SSISL_SL_fLi64ELi128ELNSA_4UMMA5MajorE0ELSQ_1ELNSP_7ScaleInE0ELSR_0EEEEEENSA_6LayoutINSB_IJSE_SE_SE_EEENSB_IJNSC_ILi0EEESW_SW_EEEEENSB_IJNSA_10UnderscoreESZ_SZ_EEEEENS7_6detail27Sm100ImplicitGemmTileTraitsINSA_20SM90_TMA_LOAD_IM2COLENSA_14ComposedLayoutINSA_7SwizzleILi3ELi4ELi3EEENSA_18smem_ptr_flag_bitsILi16EEENSU_INSB_IJNSC_ILi8EEESH_EEENSB_IJSH_SE_EEEEEEEvEENS13_INSA_23SM90_TMA_LOAD_MULTICASTENS15_IS17_S19_NSU_INSB_IJSH_S1A_EEENSB_IJSE_SH_EEEEEEEvEEEENS_8epilogue10collective18CollectiveEpilogueINS1N_23Sm100TmaWarpSpecializedILi4ELi2ELi16ELb1ELb0EEEJSK_NSB_IJNSU_ISH_SE_EENSU_INSC_ILi32EEESE_EEEEESL_NSB_IJNSB_IJlllEEESE_SW_EEESL_S1X_NS1N_6fusion15FusionCallbacksIS1R_NS1Y_17LinearCombinationISL_fSL_fLNS_15FloatRoundStyleE2EEESK_S1V_JEEENSA_5SM1004TMEM4LOAD26SM100_TMEM_LOAD_16dp256b4xES14_NS15_INS16_ILi2ELi4ELi3EEES19_NSU_INSB_IJS1A_S1T_EEENSB_IJS1T_SE_EEEEEEENSA_17SM75_U32x4_LDSM_NENSA_21SM90_TMA_STORE_IM2COLES2C_NSA_17SM90_U32x4_STSM_NENSA_39AutoVectorizingCopyWithAssumedAlignmentILi128EEEEEEvvEEEEvNT_6ParamsE,"a",@progbits
	.sectionflags	@""
	.align	4
.nv.constant0._ZN7cutlass13device_kernelINS_4conv6kernel13ConvUniversalINS1_16ConvProblemShapeILNS1_8OperatorE1ELi2EEENS1_10collective14CollectiveConvINS1_47MainloopSm100TmaUmmaWarpSpecializedImplicitGemmILS5_1ELi8ELi2ELi1ELi2EN4cute5tupleIJNSA_1CILi2EEENSC_ILi1EEESE_EEEEENSB_IJNSC_ILi64EEENSC_ILi128EEENSB_IJSH_EEEEEENS_10bfloat16_tESL_NSA_8TiledMMAINSA_8MMA_AtomIJNSA_20SM100_MMA_F16BF16_SSISL_SL_fLi64ELi128ELNSA_4UMMA5MajorE0ELSQ_1ELNSP_7ScaleInE0ELSR_0EEEEEENSA_6LayoutINSB_IJSE_SE_SE_EEENSB_IJNSC_ILi0EEESW_SW_EEEEENSB_IJNSA_10UnderscoreESZ_SZ_EEEEENS7_6detail27Sm100ImplicitGemmTileTraitsINSA_20SM90_TMA_LOAD_IM2COLENSA_14ComposedLayoutINSA_7SwizzleILi3ELi4ELi3EEENSA_18smem_ptr_flag_bitsILi16EEENSU_INSB_IJNSC_ILi8EEESH_EEENSB_IJSH_SE_EEEEEEEvEENS13_INSA_23SM90_TMA_LOAD_MULTICASTENS15_IS17_S19_NSU_INSB_IJSH_S1A_EEENSB_IJSE_SH_EEEEEEEvEEEENS_8epilogue10collective18CollectiveEpilogueINS1N_23Sm100TmaWarpSpecializedILi4ELi2ELi16ELb1ELb0EEEJSK_NSB_IJNSU_ISH_SE_EENSU_INSC_ILi32EEESE_EEEEESL_NSB_IJNSB_IJlllEEESE_SW_EEESL_S1X_NS1N_6fusion15FusionCallbacksIS1R_NS1Y_17LinearCombinationISL_fSL_fLNS_15FloatRoundStyleE2EEESK_S1V_JEEENSA_5SM1004TMEM4LOAD26SM100_TMEM_LOAD_16dp256b4xES14_NS15_INS16_ILi2ELi4ELi3EEES19_NSU_INSB_IJS1A_S1T_EEENSB_IJS1T_SE_EEEEEEENSA_17SM75_U32x4_LDSM_NENSA_21SM90_TMA_STORE_IM2COLES2C_NSA_17SM90_U32x4_STSM_NENSA_39AutoVectorizingCopyWithAssumedAlignmentILi128EEEEEEvvEEEEvNT_6ParamsE:
	.zero		2944


//--------------------- SYMBOLS --------------------------

	.type		.nv.reservedSmem.offset0,@object
	.size		.nv.reservedSmem.offset0,0x4
	.type		.nv.reservedSmem.cap,@object
	.size		.nv.reservedSmem.cap,0x4
	.type		__assertfail,@function
